// auto-generated by cutlass_sweep.gemm — config: {"arch": "sm_90", "cluster_m": 2, "cluster_n": 2, "dtype": "tf32", "stages": 3, "tile_k": 64, "tile_m": 128, "tile_n": 256}
#include "cutlass/cutlass.h"
#include "cutlass/gemm/collective/collective_builder.hpp"
#include "cutlass/gemm/device/gemm_universal_adapter.h"
#include "cutlass/gemm/kernel/gemm_universal.hpp"
#include "cutlass/epilogue/collective/collective_builder.hpp"

using ElemA = cutlass::tfloat32_t;
using ElemB = cutlass::tfloat32_t;
using ElemCD = cutlass::tfloat32_t;
using Acc  = float;
using TileShape    = cute::Shape<cute::_128, cute::_256, cute::_64>;
using ClusterShape = cute::Shape<cute::_2, cute::_2, cute::_1>;

using CollectiveEpilogue = typename cutlass::epilogue::collective::CollectiveBuilder<
    cutlass::arch::Sm90, cutlass::arch::OpClassTensorOp,
    TileShape, ClusterShape,
    cutlass::epilogue::collective::EpilogueTileAuto,
    Acc, Acc,
    ElemCD, cutlass::layout::RowMajor, 128 / cutlass::sizeof_bits<ElemCD>::value,
    ElemCD, cutlass::layout::RowMajor, 128 / cutlass::sizeof_bits<ElemCD>::value,
    cutlass::epilogue::collective::EpilogueScheduleAuto
  >::CollectiveOp;

using CollectiveMainloop = typename cutlass::gemm::collective::CollectiveBuilder<
    cutlass::arch::Sm90, cutlass::arch::OpClassTensorOp,
    ElemA, cutlass::layout::RowMajor, 128 / cutlass::sizeof_bits<ElemA>::value,
    ElemB, cutlass::layout::ColumnMajor, 128 / cutlass::sizeof_bits<ElemB>::value,
    Acc,
    TileShape, ClusterShape,
    cutlass::gemm::collective::StageCount<3>,
    cutlass::gemm::collective::KernelScheduleAuto
  >::CollectiveOp;

using GemmKernel = cutlass::gemm::kernel::GemmUniversal<
    cute::Shape<int,int,int,int>,
    CollectiveMainloop,
    CollectiveEpilogue
>;
using Gemm = cutlass::gemm::device::GemmUniversalAdapter<GemmKernel>;

// Force the device kernel symbol into the cubin without needing a host main.
auto* _anchor = &cutlass::device_kernel<GemmKernel>;


// ===== COMPILED SASS (sm_90a) =====

	.target	sm_90a

	.elftype	@"ET_EXEC"


//--------------------- .note.nv.tkinfo           --------------------------
	.section	.note.nv.tkinfo,"",@"SHT_NOTE"
	.sectionflags	@"SHF_NOTE_NV_TKINFO"
	.tkinfo
        /*0018*/ 	.word	0x00000002
        /*0030*/ 	.string	""
        /*0030*/ 	.string	"ptxas"
        /*0030*/ 	.string	"Cuda compilation tools, release 13.0, V13.0.88"
        /*0030*/ 	.string	"Build cuda_13.0.r13.0/compiler.36424714_0"
        /*0030*/ 	.string	"-arch sm_90a -m 64 "



//--------------------- .note.nv.cuinfo           --------------------------
	.section	.note.nv.cuinfo,"",@"SHT_NOTE"
	.sectionflags	@"SHF_NOTE_NV_CUINFO"
        /*0018*/ 	.short	0x0002
        /*001a*/ 	.short	0x005a
        /*001c*/ 	.short	0x0082
	.zero		2


//--------------------- .nv.info                  --------------------------
	.section	.nv.info,"",@"SHT_CUDA_INFO"
	.align	4


	//----- nvinfo : EIATTR_REGCOUNT
	.align		4
        /*0000*/ 	.byte	0x04, 0x2f
        /*0002*/ 	.short	(.L_15 - .L_14)
	.align		4
.L_14:
        /*0004*/ 	.word	index@(_ZN7cutlass13device_kernelINS_4gemm6kernel13GemmUniversalIN4cute5tupleIJiiiiEEENS1_10collective13CollectiveMmaINS1_34MainloopSm90TmaGmmaWarpSpecializedILi3ENS5_IJNS4_1CILi2EEESB_NSA_ILi1EEEEEENS1_35KernelTmaWarpSpecializedCooperativeEEENS5_IJNSA_ILi128EEENSA_ILi256EEENSA_ILi64EEEEEENS_10tfloat32_tENS5_IJlSC_lEEESK_SL_NS4_8TiledMMAINS4_8MMA_AtomIJNS4_4SM904GMMA30MMA_64x256x8_F32TF32TF32_SS_TNILNSP_7ScaleInE1ELSR_1EEEEEENS4_6LayoutINS5_IJSB_SC_SC_EEENS5_IJSC_NSA_ILi0EEESW_EEEEENS5_IJNS4_10UnderscoreESZ_SZ_EEEEENS4_23SM90_TMA_LOAD_MULTICASTENS4_14ComposedLayoutINS4_7SwizzleILi3ELi4ELi3EEENS4_18smem_ptr_flag_bitsILi32EEENSU_INS5_IJNSA_ILi8EEENSA_ILi32EEEEEENS5_IJS19_SC_EEEEEEEvNS4_8identityES12_S1D_vS1E_EENS_8epilogue10collective6detail29Sm90TmaWarpSpecializedAdapterINS1H_15DefaultEpilogueISK_SL_SL_NS1G_6thread17LinearCombinationISK_Li1EffLNS1L_9ScaleType4KindE0ELNS_15FloatRoundStyleE2ESK_EENS1_15EpilogueDefaultEEEEEvvEEEEvNT_6ParamsE)
        /*0008*/ 	.word	0x000000a8


	//----- nvinfo : EIATTR_FRAME_SIZE
	.align		4
.L_15:
        /*000c*/ 	.byte	0x04, 0x11
        /*000e*/ 	.short	(.L_17 - .L_16)
	.align		4
.L_16:
        /*0010*/ 	.word	index@(_ZN7cutlass13device_kernelINS_4gemm6kernel13GemmUniversalIN4cute5tupleIJiiiiEEENS1_10collective13CollectiveMmaINS1_34MainloopSm90TmaGmmaWarpSpecializedILi3ENS5_IJNS4_1CILi2EEESB_NSA_ILi1EEEEEENS1_35KernelTmaWarpSpecializedCooperativeEEENS5_IJNSA_ILi128EEENSA_ILi256EEENSA_ILi64EEEEEENS_10tfloat32_tENS5_IJlSC_lEEESK_SL_NS4_8TiledMMAINS4_8MMA_AtomIJNS4_4SM904GMMA30MMA_64x256x8_F32TF32TF32_SS_TNILNSP_7ScaleInE1ELSR_1EEEEEENS4_6LayoutINS5_IJSB_SC_SC_EEENS5_IJSC_NSA_ILi0EEESW_EEEEENS5_IJNS4_10UnderscoreESZ_SZ_EEEEENS4_23SM90_TMA_LOAD_MULTICASTENS4_14ComposedLayoutINS4_7SwizzleILi3ELi4ELi3EEENS4_18smem_ptr_flag_bitsILi32EEENSU_INS5_IJNSA_ILi8EEENSA_ILi32EEEEEENS5_IJS19_SC_EEEEEEEvNS4_8identityES12_S1D_vS1E_EENS_8epilogue10collective6detail29Sm90TmaWarpSpecializedAdapterINS1H_15DefaultEpilogueISK_SL_SL_NS1G_6thread17LinearCombinationISK_Li1EffLNS1L_9ScaleType4KindE0ELNS_15FloatRoundStyleE2ESK_EENS1_15EpilogueDefaultEEEEEvvEEEEvNT_6ParamsE)
        /*0014*/ 	.word	0x00000000


	//----- nvinfo : EIATTR_MIN_STACK_SIZE
	.align		4
.L_17:
        /*0018*/ 	.byte	0x04, 0x12
        /*001a*/ 	.short	(.L_19 - .L_18)
	.align		4
.L_18:
        /*001c*/ 	.word	index@(_ZN7cutlass13device_kernelINS_4gemm6kernel13GemmUniversalIN4cute5tupleIJiiiiEEENS1_10collective13CollectiveMmaINS1_34MainloopSm90TmaGmmaWarpSpecializedILi3ENS5_IJNS4_1CILi2EEESB_NSA_ILi1EEEEEENS1_35KernelTmaWarpSpecializedCooperativeEEENS5_IJNSA_ILi128EEENSA_ILi256EEENSA_ILi64EEEEEENS_10tfloat32_tENS5_IJlSC_lEEESK_SL_NS4_8TiledMMAINS4_8MMA_AtomIJNS4_4SM904GMMA30MMA_64x256x8_F32TF32TF32_SS_TNILNSP_7ScaleInE1ELSR_1EEEEEENS4_6LayoutINS5_IJSB_SC_SC_EEENS5_IJSC_NSA_ILi0EEESW_EEEEENS5_IJNS4_10UnderscoreESZ_SZ_EEEEENS4_23SM90_TMA_LOAD_MULTICASTENS4_14ComposedLayoutINS4_7SwizzleILi3ELi4ELi3EEENS4_18smem_ptr_flag_bitsILi32EEENSU_INS5_IJNSA_ILi8EEENSA_ILi32EEEEEENS5_IJS19_SC_EEEEEEEvNS4_8identityES12_S1D_vS1E_EENS_8epilogue10collective6detail29Sm90TmaWarpSpecializedAdapterINS1H_15DefaultEpilogueISK_SL_SL_NS1G_6thread17LinearCombinationISK_Li1EffLNS1L_9ScaleType4KindE0ELNS_15FloatRoundStyleE2ESK_EENS1_15EpilogueDefaultEEEEEvvEEEEvNT_6ParamsE)
        /*0020*/ 	.word	0x00000000
.L_19:


//--------------------- .nv.compat                --------------------------
	.section	.nv.compat,"",@"SHT_CUDA_COMPAT_INFO"
	.align	4
        /*0000*/ 	.byte	0x02, 0x09, 0x01, 0x00, 0x02, 0x02, 0x04, 0x00, 0x02, 0x05, 0x05, 0x00, 0x03, 0x07, 0x01, 0x01
        /*0010*/ 	.byte	0x02, 0x03, 0x01, 0x00, 0x02, 0x06, 0x01, 0x00, 0x04, 0x0b, 0x08, 0x00, 0x00, 0x00, 0x00, 0x00
        /*0020*/ 	.byte	0x00, 0x00, 0x00, 0x00


//--------------------- .nv.info._ZN7cutlass13device_kernelINS_4gemm6kernel13GemmUniversalIN4cute5tupleIJiiiiEEENS1_10collective13CollectiveMmaINS1_34MainloopSm90TmaGmmaWarpSpecializedILi3ENS5_IJNS4_1CILi2EEESB_NSA_ILi1EEEEEENS1_35KernelTmaWarpSpecializedCooperativeEEENS5_IJNSA_ILi128EEENSA_ILi256EEENSA_ILi64EEEEEENS_10tfloat32_tENS5_IJlSC_lEEESK_SL_NS4_8TiledMMAINS4_8MMA_AtomIJNS4_4SM904GMMA30MMA_64x256x8_F32TF32TF32_SS_TNILNSP_7ScaleInE1ELSR_1EEEEEENS4_6LayoutINS5_IJSB_SC_SC_EEENS5_IJSC_NSA_ILi0EEESW_EEEEENS5_IJNS4_10UnderscoreESZ_SZ_EEEEENS4_23SM90_TMA_LOAD_MULTICASTENS4_14ComposedLayoutINS4_7SwizzleILi3ELi4ELi3EEENS4_18smem_ptr_flag_bitsILi32EEENSU_INS5_IJNSA_ILi8EEENSA_ILi32EEEEEENS5_IJS19_SC_EEEEEEEvNS4_8identityES12_S1D_vS1E_EENS_8epilogue10collective6detail29Sm90TmaWarpSpecializedAdapterINS1H_15DefaultEpilogueISK_SL_SL_NS1G_6thread17LinearCombinationISK_Li1EffLNS1L_9ScaleType4KindE0ELNS_15FloatRoundStyleE2ESK_EENS1_15EpilogueDefaultEEEEEvvEEEEvNT_6ParamsE --------------------------
	.section	.nv.info._ZN7cutlass13device_kernelINS_4gemm6kernel13GemmUniversalIN4cute5tupleIJiiiiEEENS1_10collective13CollectiveMmaINS1_34MainloopSm90TmaGmmaWarpSpecializedILi3ENS5_IJNS4_1CILi2EEESB_NSA_ILi1EEEEEENS1_35KernelTmaWarpSpecializedCooperativeEEENS5_IJNSA_ILi128EEENSA_ILi256EEENSA_ILi64EEEEEENS_10tfloat32_tENS5_IJlSC_lEEESK_SL_NS4_8TiledMMAINS4_8MMA_AtomIJNS4_4SM904GMMA30MMA_64x256x8_F32TF32TF32_SS_TNILNSP_7ScaleInE1ELSR_1EEEEEENS4_6LayoutINS5_IJSB_SC_SC_EEENS5_IJSC_NSA_ILi0EEESW_EEEEENS5_IJNS4_10UnderscoreESZ_SZ_EEEEENS4_23SM90_TMA_LOAD_MULTICASTENS4_14ComposedLayoutINS4_7SwizzleILi3ELi4ELi3EEENS4_18smem_ptr_flag_bitsILi32EEENSU_INS5_IJNSA_ILi8EEENSA_ILi32EEEEEENS5_IJS19_SC_EEEEEEEvNS4_8identityES12_S1D_vS1E_EENS_8epilogue10collective6detail29Sm90TmaWarpSpecializedAdapterINS1H_15DefaultEpilogueISK_SL_SL_NS1G_6thread17LinearCombinationISK_Li1EffLNS1L_9ScaleType4KindE0ELNS_15FloatRoundStyleE2ESK_EENS1_15EpilogueDefaultEEEEEvvEEEEvNT_6ParamsE,"",@"SHT_CUDA_INFO"
	.sectionflags	@""
	.align	4


	//----- nvinfo : EIATTR_CUDA_API_VERSION
	.align		4
        /*0000*/ 	.byte	0x04, 0x37
        /*0002*/ 	.short	(.L_21 - .L_20)
.L_20:
        /*0004*/ 	.word	0x00000082


	//----- nvinfo : EIATTR_KPARAM_INFO
	.align		4
.L_21:
        /*0008*/ 	.byte	0x04, 0x17
        /*000a*/ 	.short	(.L_23 - .L_22)
.L_22:
        /*000c*/ 	.word	0x00000000
        /*0010*/ 	.short	0x0000
        /*0012*/ 	.short	0x0070
        /*0014*/ 	.byte	0x00, 0xf0, 0x01, 0x10


	//----- nvinfo : EIATTR_SPARSE_MMA_MASK
	.align		4
.L_23:
        /*0018*/ 	.byte	0x03, 0x50
        /*001a*/ 	.short	0x0000


	//----- nvinfo : EIATTR_MAXREG_COUNT
	.align		4
        /*001c*/ 	.byte	0x03, 0x1b
        /*001e*/ 	.short	0x00a8


	//----- nvinfo : EIATTR_NUM_BARRIERS
	.align		4
        /*0020*/ 	.byte	0x02, 0x4c
        /*0022*/ 	.byte	0x01
	.zero		1


	//----- nvinfo : EIATTR_EXTERNS
	.align		4
        /*0024*/ 	.byte	0x04, 0x0f
        /*0026*/ 	.short	(.L_25 - .L_24)


	//   ....[0]....
	.align		4
.L_24:
        /*0028*/ 	.word	index@(__assertfail)


	//----- nvinfo : EIATTR_MERCURY_ISA_VERSION
	.align		4
.L_25:
        /*002c*/ 	.byte	0x03, 0x5f
        /*002e*/ 	.short	0x0101


	//----- nvinfo : EIATTR_INT_WARP_WIDE_INSTR_OFFSETS
	.align		4
        /*0030*/ 	.byte	0x04, 0x31
        /*0032*/ 	.short	(.L_27 - .L_26)


	//   ....[0]....
.L_26:
        /*0034*/ 	.word	0x00000460


	//   ....[1]....
        /*0038*/ 	.word	0x00000490


	//   ....[2]....
        /*003c*/ 	.word	0x00000650


	//----- nvinfo : EIATTR_COOP_GROUP_MASK_REGIDS
	.align		4
.L_27:
        /*0040*/ 	.byte	0x04, 0x29
        /*0042*/ 	.short	(.L_29 - .L_28)


	//   ....[0]....
.L_28:
        /*0044*/ 	.word	0xffffffff


	//   ....[1]....
        /*0048*/ 	.word	0xffffffff


	//   ....[2]....
        /*004c*/ 	.word	0xffffffff


	//   ....[3]....
        /*0050*/ 	.word	0xffffffff


	//   ....[4]....
        /*0054*/ 	.word	0xffffffff


	//   ....[5]....
        /*0058*/ 	.word	0xffffffff


	//----- nvinfo : EIATTR_COOP_GROUP_INSTR_OFFSETS
	.align		4
.L_29:
        /*005c*/ 	.byte	0x04, 0x28
        /*005e*/ 	.short	(.L_31 - .L_30)


	//   ....[0]....
.L_30:
        /*0060*/ 	.word	0x00000060


	//   ....[1]....
        /*0064*/ 	.word	0x00000070


	//   ....[2]....
        /*0068*/ 	.word	0x00000130


	//   ....[3]....
        /*006c*/ 	.word	0x000002b0


	//   ....[4]....
        /*0070*/ 	.word	0x000007d0


	//   ....[5]....
        /*0074*/ 	.word	0x00001220


	//----- nvinfo : EIATTR_REG_RECONFIG
	.align		4
.L_31:
        /*0078*/ 	.byte	0x01, 0x54
	.zero		2


	//----- nvinfo : EIATTR_SYSCALL_OFFSETS
	.align		4
        /*007c*/ 	.byte	0x04, 0x46
        /*007e*/ 	.short	(.L_33 - .L_32)


	//   ....[0]....
.L_32:
        /*0080*/ 	.word	0x000013e0


	//----- nvinfo : EIATTR_MBARRIER_INSTR_OFFSETS
	.align		4
.L_33:
        /*0084*/ 	.byte	0x04, 0x39
        /*0086*/ 	.short	(.L_35 - .L_34)


	//   ....[0]....
.L_34:
        /*0088*/ 	.word	0x00000230
        /*008c*/ 	.word	0x000000ff
        /*0090*/ 	.word	0x00000000
        /*0094*/ 	.short	0x0100
        /*0096*/ 	.byte	0x08
	.zero		1


	//   ....[1]....
        /*0098*/ 	.word	0x00000240
        /*009c*/ 	.word	0x000000ff
        /*00a0*/ 	.word	0x00000018
        /*00a4*/ 	.short	0x0100
        /*00a6*/ 	.byte	0x08
	.zero		1


	//   ....[2]....
        /*00a8*/ 	.word	0x00000250
        /*00ac*/ 	.word	0x000000ff
        /*00b0*/ 	.word	0x00000008
        /*00b4*/ 	.short	0x0100
        /*00b6*/ 	.byte	0x08
	.zero		1


	//   ....[3]....
        /*00b8*/ 	.word	0x00000260
        /*00bc*/ 	.word	0x000000ff
        /*00c0*/ 	.word	0x00000020
        /*00c4*/ 	.short	0x0100
        /*00c6*/ 	.byte	0x08
	.zero		1


	//   ....[4]....
        /*00c8*/ 	.word	0x00000270
        /*00cc*/ 	.word	0x000000ff
        /*00d0*/ 	.word	0x00000010
        /*00d4*/ 	.short	0x0100
        /*00d6*/ 	.byte	0x08
	.zero		1


	//   ....[5]....
        /*00d8*/ 	.word	0x00000280
        /*00dc*/ 	.word	0x000000ff
        /*00e0*/ 	.word	0x00000028
        /*00e4*/ 	.short	0x0100
        /*00e6*/ 	.byte	0x08
	.zero		1


	//   ....[6]....
        /*00e8*/ 	.word	0x000006d0
        /*00ec*/ 	.word	0x000000ff
        /*00f0*/ 	.word	0x00000040
        /*00f4*/ 	.short	0x0100
        /*00f6*/ 	.byte	0x06
	.zero		1


	//   ....[7]....
        /*00f8*/ 	.word	0x00000760
        /*00fc*/ 	.word	0x000000ff
        /*0100*/ 	.word	0x00000048
        /*0104*/ 	.short	0x0100
        /*0106*/ 	.byte	0x06
	.zero		1


	//   ....[8]....
        /*0108*/ 	.word	0x000014a0
        /*010c*/ 	.word	0x00000003
        /*0110*/ 	.word	0x00000000
        /*0114*/ 	.short	0x010a
        /*0116*/ 	.byte	0x3f
	.zero		1


	//   ....[9]....
        /*0118*/ 	.word	0x000014e0
        /*011c*/ 	.word	0x00000003
        /*0120*/ 	.word	0x00000000
        /*0124*/ 	.short	0x010a
        /*0126*/ 	.byte	0x3f
	.zero		1


	//   ....[10]....
        /*0128*/ 	.word	0x00001ae0
        /*012c*/ 	.word	0x00000005
        /*0130*/ 	.word	0x00000000
        /*0134*/ 	.short	0x010a
        /*0136*/ 	.byte	0x3f
	.zero		1


	//   ....[11]....
        /*0138*/ 	.word	0x00001b20
        /*013c*/ 	.word	0x00000005
        /*0140*/ 	.word	0x00000000
        /*0144*/ 	.short	0x010a
        /*0146*/ 	.byte	0x3f
	.zero		1


	//   ....[12]....
        /*0148*/ 	.word	0x00001fb0
        /*014c*/ 	.word	0x00000005
        /*0150*/ 	.word	0x00000000
        /*0154*/ 	.short	0x0101
        /*0156*/ 	.byte	0x3f
	.zero		1


	//   ....[13]....
        /*0158*/ 	.word	0x000021d0
        /*015c*/ 	.word	0x00000003
        /*0160*/ 	.word	0x00000000
        /*0164*/ 	.short	0x0101
        /*0166*/ 	.byte	0x3f
	.zero		1


	//   ....[14]....
        /*0168*/ 	.word	0x0000b080
        /*016c*/ 	.word	0x0000000e
        /*0170*/ 	.word	0x00000018
        /*0174*/ 	.short	0x010a
        /*0176*/ 	.byte	0x3f
	.zero		1


	//   ....[15]....
        /*0178*/ 	.word	0x0000b4f0
        /*017c*/ 	.word	0x00000006
        /*0180*/ 	.word	0x00000048
        /*0184*/ 	.short	0x0101
        /*0186*/ 	.byte	0x3f
	.zero		1


	//   ....[16]....
        /*0188*/ 	.word	0x0000bc20
        /*018c*/ 	.word	0x00000007
        /*0190*/ 	.word	0x00000000
        /*0194*/ 	.short	0x010a
        /*0196*/ 	.byte	0x3f
	.zero		1


	//   ....[17]....
        /*0198*/ 	.word	0x0000bca0
        /*019c*/ 	.word	0x00000009
        /*01a0*/ 	.word	0x00000000
        /*01a4*/ 	.short	0x010a
        /*01a6*/ 	.byte	0x3f
	.zero		1


	//   ....[18]....
        /*01a8*/ 	.word	0x0000bd30
        /*01ac*/ 	.word	0x00000003
        /*01b0*/ 	.word	0x00000000
        /*01b4*/ 	.short	0x010a
        /*01b6*/ 	.byte	0x3f
	.zero		1


	//   ....[19]....
        /*01b8*/ 	.word	0x0000bd90
        /*01bc*/ 	.word	0x00000003
        /*01c0*/ 	.word	0x00000000
        /*01c4*/ 	.short	0x010a
        /*01c6*/ 	.byte	0x3f
	.zero		1


	//   ....[20]....
        /*01c8*/ 	.word	0x0000bde0
        /*01cc*/ 	.word	0x00000005
        /*01d0*/ 	.word	0x00000000
        /*01d4*/ 	.short	0x010a
        /*01d6*/ 	.byte	0x3f
	.zero		1


	//   ....[21]....
        /*01d8*/ 	.word	0x0000beb0
        /*01dc*/ 	.word	0x0000000e
        /*01e0*/ 	.word	0x00000018
        /*01e4*/ 	.short	0x010a
        /*01e6*/ 	.byte	0x3f
	.zero		1


	//   ....[22]....
        /*01e8*/ 	.word	0x0000bf80
        /*01ec*/ 	.word	0x00000007
        /*01f0*/ 	.word	0x00000000
        /*01f4*/ 	.short	0x010a
        /*01f6*/ 	.byte	0x3f
	.zero		1


	//   ....[23]....
        /*01f8*/ 	.word	0x0000bfd0
        /*01fc*/ 	.word	0x00000009
        /*0200*/ 	.word	0x00000000
        /*0204*/ 	.short	0x010a
        /*0206*/ 	.byte	0x3f
	.zero		1


	//----- nvinfo : EIATTR_NUM_MBARRIERS
	.align		4
.L_35:
        /*0208*/ 	.byte	0x03, 0x38
        /*020a*/ 	.short	0x0008


	//----- nvinfo : EIATTR_EXIT_INSTR_OFFSETS
	.align		4
        /*020c*/ 	.byte	0x04, 0x1c
        /*020e*/ 	.short	(.L_37 - .L_36)


	//   ....[0]....
.L_36:
        /*0210*/ 	.word	0x00000930


	//   ....[1]....
        /*0214*/ 	.word	0x00001150


	//   ....[2]....
        /*0218*/ 	.word	0x0000a6c0


	//   ....[3]....
        /*021c*/ 	.word	0x0000ac20


	//   ....[4]....
        /*0220*/ 	.word	0x0000bd80


	//----- nvinfo : EIATTR_MAX_THREADS
	.align		4
.L_37:
        /*0224*/ 	.byte	0x04, 0x05
        /*0226*/ 	.short	(.L_39 - .L_38)
.L_38:
        /*0228*/ 	.word	0x00000180
        /*022c*/ 	.word	0x00000001
        /*0230*/ 	.word	0x00000001


	//----- nvinfo : EIATTR_CRS_STACK_SIZE
	.align		4
.L_39:
        /*0234*/ 	.byte	0x04, 0x1e
        /*0236*/ 	.short	(.L_41 - .L_40)
.L_40:
        /*0238*/ 	.word	0x00000000


	//----- nvinfo : EIATTR_CBANK_PARAM_SIZE
	.align		4
.L_41:
        /*023c*/ 	.byte	0x03, 0x19
        /*023e*/ 	.short	0x0470


	//----- nvinfo : EIATTR_PARAM_CBANK
	.align		4
        /*0240*/ 	.byte	0x04, 0x0a
        /*0242*/ 	.short	(.L_43 - .L_42)
	.align		4
.L_42:
        /*0244*/ 	.word	index@(.nv.constant0._ZN7cutlass13device_kernelINS_4gemm6kernel13GemmUniversalIN4cute5tupleIJiiiiEEENS1_10collective13CollectiveMmaINS1_34MainloopSm90TmaGmmaWarpSpecializedILi3ENS5_IJNS4_1CILi2EEESB_NSA_ILi1EEEEEENS1_35KernelTmaWarpSpecializedCooperativeEEENS5_IJNSA_ILi128EEENSA_ILi256EEENSA_ILi64EEEEEENS_10tfloat32_tENS5_IJlSC_lEEESK_SL_NS4_8TiledMMAINS4_8MMA_AtomIJNS4_4SM904GMMA30MMA_64x256x8_F32TF32TF32_SS_TNILNSP_7ScaleInE1ELSR_1EEEEEENS4_6LayoutINS5_IJSB_SC_SC_EEENS5_IJSC_NSA_ILi0EEESW_EEEEENS5_IJNS4_10UnderscoreESZ_SZ_EEEEENS4_23SM90_TMA_LOAD_MULTICASTENS4_14ComposedLayoutINS4_7SwizzleILi3ELi4ELi3EEENS4_18smem_ptr_flag_bitsILi32EEENSU_INS5_IJNSA_ILi8EEENSA_ILi32EEEEEENS5_IJS19_SC_EEEEEEEvNS4_8identityES12_S1D_vS1E_EENS_8epilogue10collective6detail29Sm90TmaWarpSpecializedAdapterINS1H_15DefaultEpilogueISK_SL_SL_NS1G_6thread17LinearCombinationISK_Li1EffLNS1L_9ScaleType4KindE0ELNS_15FloatRoundStyleE2ESK_EENS1_15EpilogueDefaultEEEEEvvEEEEvNT_6ParamsE)
        /*0248*/ 	.short	0x0210
        /*024a*/ 	.short	0x0470


	//----- nvinfo : EIATTR_SW_WAR
	.align		4
.L_43:
        /*024c*/ 	.byte	0x04, 0x36
        /*024e*/ 	.short	(.L_45 - .L_44)
.L_44:
        /*0250*/ 	.word	0x00000008
.L_45:


//--------------------- .nv.callgraph             --------------------------
	.section	.nv.callgraph,"",@"SHT_CUDA_CALLGRAPH"
	.align	4
	.sectionentsize	8
	.align		4
        /*0000*/ 	.word	0x00000000
	.align		4
        /*0004*/ 	.word	0xffffffff
	.align		4
        /*0008*/ 	.word	index@(_ZN7cutlass13device_kernelINS_4gemm6kernel13GemmUniversalIN4cute5tupleIJiiiiEEENS1_10collective13CollectiveMmaINS1_34MainloopSm90TmaGmmaWarpSpecializedILi3ENS5_IJNS4_1CILi2EEESB_NSA_ILi1EEEEEENS1_35KernelTmaWarpSpecializedCooperativeEEENS5_IJNSA_ILi128EEENSA_ILi256EEENSA_ILi64EEEEEENS_10tfloat32_tENS5_IJlSC_lEEESK_SL_NS4_8TiledMMAINS4_8MMA_AtomIJNS4_4SM904GMMA30MMA_64x256x8_F32TF32TF32_SS_TNILNSP_7ScaleInE1ELSR_1EEEEEENS4_6LayoutINS5_IJSB_SC_SC_EEENS5_IJSC_NSA_ILi0EEESW_EEEEENS5_IJNS4_10UnderscoreESZ_SZ_EEEEENS4_23SM90_TMA_LOAD_MULTICASTENS4_14ComposedLayoutINS4_7SwizzleILi3ELi4ELi3EEENS4_18smem_ptr_flag_bitsILi32EEENSU_INS5_IJNSA_ILi8EEENSA_ILi32EEEEEENS5_IJS19_SC_EEEEEEEvNS4_8identityES12_S1D_vS1E_EENS_8epilogue10collective6detail29Sm90TmaWarpSpecializedAdapterINS1H_15DefaultEpilogueISK_SL_SL_NS1G_6thread17LinearCombinationISK_Li1EffLNS1L_9ScaleType4KindE0ELNS_15FloatRoundStyleE2ESK_EENS1_15EpilogueDefaultEEEEEvvEEEEvNT_6ParamsE)
	.align		4
        /*000c*/ 	.word	index@(__assertfail)
	.align		4
        /*0010*/ 	.word	0x00000000
	.align		4
        /*0014*/ 	.word	0xfffffffe
	.align		4
        /*0018*/ 	.word	0x00000000
	.align		4
        /*001c*/ 	.word	0xfffffffd
	.align		4
        /*0020*/ 	.word	0x00000000
	.align		4
        /*0024*/ 	.word	0xfffffffc


//--------------------- .nv.constant4             --------------------------
	.section	.nv.constant4,"a",@progbits
	.align	8
	.align		8
.nv.constant4:
        /*0000*/ 	.dword	__assertfail
	.align		8
        /*0008*/ 	.dword	__unnamed_1
	.align		8
        /*0010*/ 	.dword	_ZN39_INTERNAL_5ff47417_4_k_cu_220c00fb_66694cuda3std3__45__cpo5beginE
	.align		8
        /*0018*/ 	.dword	_ZN39_INTERNAL_5ff47417_4_k_cu_220c00fb_66694cuda3std3__45__cpo3endE
	.align		8
        /*0020*/ 	.dword	_ZN39_INTERNAL_5ff47417_4_k_cu_220c00fb_66694cuda3std3__45__cpo6cbeginE
	.align		8
        /*0028*/ 	.dword	_ZN39_INTERNAL_5ff47417_4_k_cu_220c00fb_66694cuda3std3__45__cpo4cendE
	.align		8
        /*0030*/ 	.dword	_ZN39_INTERNAL_5ff47417_4_k_cu_220c00fb_66694cuda3std3__441_GLOBAL__N__5ff47417_4_k_cu_220c00fb_66696ignoreE
	.align		8
        /*0038*/ 	.dword	_ZN39_INTERNAL_5ff47417_4_k_cu_220c00fb_66694cuda3std3__419piecewise_constructE
	.align		8
        /*0040*/ 	.dword	_ZN39_INTERNAL_5ff47417_4_k_cu_220c00fb_66694cuda3std3__48in_placeE
	.align		8
        /*0048*/ 	.dword	_ZN39_INTERNAL_5ff47417_4_k_cu_220c00fb_66694cuda3std6ranges3__45__cpo4swapE
	.align		8
        /*0050*/ 	.dword	_ZN39_INTERNAL_5ff47417_4_k_cu_220c00fb_66694cuda3std6ranges3__45__cpo9iter_moveE
	.align		8
        /*0058*/ 	.dword	_ZN39_INTERNAL_5ff47417_4_k_cu_220c00fb_66694cute7productE
	.align		8
        /*0060*/ 	.dword	_ZN39_INTERNAL_5ff47417_4_k_cu_220c00fb_66694cute1_E
	.align		8
        /*0068*/ 	.dword	$str$22
	.align		8
        /*0070*/ 	.dword	$str$23


//--------------------- .text._ZN7cutlass13device_kernelINS_4gemm6kernel13GemmUniversalIN4cute5tupleIJiiiiEEENS1_10collective13CollectiveMmaINS1_34MainloopSm90TmaGmmaWarpSpecializedILi3ENS5_IJNS4_1CILi2EEESB_NSA_ILi1EEEEEENS1_35KernelTmaWarpSpecializedCooperativeEEENS5_IJNSA_ILi128EEENSA_ILi256EEENSA_ILi64EEEEEENS_10tfloat32_tENS5_IJlSC_lEEESK_SL_NS4_8TiledMMAINS4_8MMA_AtomIJNS4_4SM904GMMA30MMA_64x256x8_F32TF32TF32_SS_TNILNSP_7ScaleInE1ELSR_1EEEEEENS4_6LayoutINS5_IJSB_SC_SC_EEENS5_IJSC_NSA_ILi0EEESW_EEEEENS5_IJNS4_10UnderscoreESZ_SZ_EEEEENS4_23SM90_TMA_LOAD_MULTICASTENS4_14ComposedLayoutINS4_7SwizzleILi3ELi4ELi3EEENS4_18smem_ptr_flag_bitsILi32EEENSU_INS5_IJNSA_ILi8EEENSA_ILi32EEEEEENS5_IJS19_SC_EEEEEEEvNS4_8identityES12_S1D_vS1E_EENS_8epilogue10collective6detail29Sm90TmaWarpSpecializedAdapterINS1H_15DefaultEpilogueISK_SL_SL_NS1G_6thread17LinearCombinationISK_Li1EffLNS1L_9ScaleType4KindE0ELNS_15FloatRoundStyleE2ESK_EENS1_15EpilogueDefaultEEEEEvvEEEEvNT_6ParamsE --------------------------
	.section	.text._ZN7cutlass13device_kernelINS_4gemm6kernel13GemmUniversalIN4cute5tupleIJiiiiEEENS1_10collective13CollectiveMmaINS1_34MainloopSm90TmaGmmaWarpSpecializedILi3ENS5_IJNS4_1CILi2EEESB_NSA_ILi1EEEEEENS1_35KernelTmaWarpSpecializedCooperativeEEENS5_IJNSA_ILi128EEENSA_ILi256EEENSA_ILi64EEEEEENS_10tfloat32_tENS5_IJlSC_lEEESK_SL_NS4_8TiledMMAINS4_8MMA_AtomIJNS4_4SM904GMMA30MMA_64x256x8_F32TF32TF32_SS_TNILNSP_7ScaleInE1ELSR_1EEEEEENS4_6LayoutINS5_IJSB_SC_SC_EEENS5_IJSC_NSA_ILi0EEESW_EEEEENS5_IJNS4_10UnderscoreESZ_SZ_EEEEENS4_23SM90_TMA_LOAD_MULTICASTENS4_14ComposedLayoutINS4_7SwizzleILi3ELi4ELi3EEENS4_18smem_ptr_flag_bitsILi32EEENSU_INS5_IJNSA_ILi8EEENSA_ILi32EEEEEENS5_IJS19_SC_EEEEEEEvNS4_8identityES12_S1D_vS1E_EENS_8epilogue10collective6detail29Sm90TmaWarpSpecializedAdapterINS1H_15DefaultEpilogueISK_SL_SL_NS1G_6thread17LinearCombinationISK_Li1EffLNS1L_9ScaleType4KindE0ELNS_15FloatRoundStyleE2ESK_EENS1_15EpilogueDefaultEEEEEvvEEEEvNT_6ParamsE,"ax",@progbits
	.align	128
.text._ZN7cutlass13device_kernelINS_4gemm6kernel13GemmUniversalIN4cute5tupleIJiiiiEEENS1_10collective13CollectiveMmaINS1_34MainloopSm90TmaGmmaWarpSpecializedILi3ENS5_IJNS4_1CILi2EEESB_NSA_ILi1EEEEEENS1_35KernelTmaWarpSpecializedCooperativeEEENS5_IJNSA_ILi128EEENSA_ILi256EEENSA_ILi64EEEEEENS_10tfloat32_tENS5_IJlSC_lEEESK_SL_NS4_8TiledMMAINS4_8MMA_AtomIJNS4_4SM904GMMA30MMA_64x256x8_F32TF32TF32_SS_TNILNSP_7ScaleInE1ELSR_1EEEEEENS4_6LayoutINS5_IJSB_SC_SC_EEENS5_IJSC_NSA_ILi0EEESW_EEEEENS5_IJNS4_10UnderscoreESZ_SZ_EEEEENS4_23SM90_TMA_LOAD_MULTICASTENS4_14ComposedLayoutINS4_7SwizzleILi3ELi4ELi3EEENS4_18smem_ptr_flag_bitsILi32EEENSU_INS5_IJNSA_ILi8EEENSA_ILi32EEEEEENS5_IJS19_SC_EEEEEEEvNS4_8identityES12_S1D_vS1E_EENS_8epilogue10collective6detail29Sm90TmaWarpSpecializedAdapterINS1H_15DefaultEpilogueISK_SL_SL_NS1G_6thread17LinearCombinationISK_Li1EffLNS1L_9ScaleType4KindE0ELNS_15FloatRoundStyleE2ESK_EENS1_15EpilogueDefaultEEEEEvvEEEEvNT_6ParamsE:
        .type           _ZN7cutlass13device_kernelINS_4gemm6kernel13GemmUniversalIN4cute5tupleIJiiiiEEENS1_10collective13CollectiveMmaINS1_34MainloopSm90TmaGmmaWarpSpecializedILi3ENS5_IJNS4_1CILi2EEESB_NSA_ILi1EEEEEENS1_35KernelTmaWarpSpecializedCooperativeEEENS5_IJNSA_ILi128EEENSA_ILi256EEENSA_ILi64EEEEEENS_10tfloat32_tENS5_IJlSC_lEEESK_SL_NS4_8TiledMMAINS4_8MMA_AtomIJNS4_4SM904GMMA30MMA_64x256x8_F32TF32TF32_SS_TNILNSP_7ScaleInE1ELSR_1EEEEEENS4_6LayoutINS5_IJSB_SC_SC_EEENS5_IJSC_NSA_ILi0EEESW_EEEEENS5_IJNS4_10UnderscoreESZ_SZ_EEEEENS4_23SM90_TMA_LOAD_MULTICASTENS4_14ComposedLayoutINS4_7SwizzleILi3ELi4ELi3EEENS4_18smem_ptr_flag_bitsILi32EEENSU_INS5_IJNSA_ILi8EEENSA_ILi32EEEEEENS5_IJS19_SC_EEEEEEEvNS4_8identityES12_S1D_vS1E_EENS_8epilogue10collective6detail29Sm90TmaWarpSpecializedAdapterINS1H_15DefaultEpilogueISK_SL_SL_NS1G_6thread17LinearCombinationISK_Li1EffLNS1L_9ScaleType4KindE0ELNS_15FloatRoundStyleE2ESK_EENS1_15EpilogueDefaultEEEEEvvEEEEvNT_6ParamsE,@function
        .size           _ZN7cutlass13device_kernelINS_4gemm6kernel13GemmUniversalIN4cute5tupleIJiiiiEEENS1_10collective13CollectiveMmaINS1_34MainloopSm90TmaGmmaWarpSpecializedILi3ENS5_IJNS4_1CILi2EEESB_NSA_ILi1EEEEEENS1_35KernelTmaWarpSpecializedCooperativeEEENS5_IJNSA_ILi128EEENSA_ILi256EEENSA_ILi64EEEEEENS_10tfloat32_tENS5_IJlSC_lEEESK_SL_NS4_8TiledMMAINS4_8MMA_AtomIJNS4_4SM904GMMA30MMA_64x256x8_F32TF32TF32_SS_TNILNSP_7ScaleInE1ELSR_1EEEEEENS4_6LayoutINS5_IJSB_SC_SC_EEENS5_IJSC_NSA_ILi0EEESW_EEEEENS5_IJNS4_10UnderscoreESZ_SZ_EEEEENS4_23SM90_TMA_LOAD_MULTICASTENS4_14ComposedLayoutINS4_7SwizzleILi3ELi4ELi3EEENS4_18smem_ptr_flag_bitsILi32EEENSU_INS5_IJNSA_ILi8EEENSA_ILi32EEEEEENS5_IJS19_SC_EEEEEEEvNS4_8identityES12_S1D_vS1E_EENS_8epilogue10collective6detail29Sm90TmaWarpSpecializedAdapterINS1H_15DefaultEpilogueISK_SL_SL_NS1G_6thread17LinearCombinationISK_Li1EffLNS1L_9ScaleType4KindE0ELNS_15FloatRoundStyleE2ESK_EENS1_15EpilogueDefaultEEEEEvvEEEEvNT_6ParamsE,(.L_x_325 - _ZN7cutlass13device_kernelINS_4gemm6kernel13GemmUniversalIN4cute5tupleIJiiiiEEENS1_10collective13CollectiveMmaINS1_34MainloopSm90TmaGmmaWarpSpecializedILi3ENS5_IJNS4_1CILi2EEESB_NSA_ILi1EEEEEENS1_35KernelTmaWarpSpecializedCooperativeEEENS5_IJNSA_ILi128EEENSA_ILi256EEENSA_ILi64EEEEEENS_10tfloat32_tENS5_IJlSC_lEEESK_SL_NS4_8TiledMMAINS4_8MMA_AtomIJNS4_4SM904GMMA30MMA_64x256x8_F32TF32TF32_SS_TNILNSP_7ScaleInE1ELSR_1EEEEEENS4_6LayoutINS5_IJSB_SC_SC_EEENS5_IJSC_NSA_ILi0EEESW_EEEEENS5_IJNS4_10UnderscoreESZ_SZ_EEEEENS4_23SM90_TMA_LOAD_MULTICASTENS4_14ComposedLayoutINS4_7SwizzleILi3ELi4ELi3EEENS4_18smem_ptr_flag_bitsILi32EEENSU_INS5_IJNSA_ILi8EEENSA_ILi32EEEEEENS5_IJS19_SC_EEEEEEEvNS4_8identityES12_S1D_vS1E_EENS_8epilogue10collective6detail29Sm90TmaWarpSpecializedAdapterINS1H_15DefaultEpilogueISK_SL_SL_NS1G_6thread17LinearCombinationISK_Li1EffLNS1L_9ScaleType4KindE0ELNS_15FloatRoundStyleE2ESK_EENS1_15EpilogueDefaultEEEEEvvEEEEvNT_6ParamsE)
        .other          _ZN7cutlass13device_kernelINS_4gemm6kernel13GemmUniversalIN4cute5tupleIJiiiiEEENS1_10collective13CollectiveMmaINS1_34MainloopSm90TmaGmmaWarpSpecializedILi3ENS5_IJNS4_1CILi2EEESB_NSA_ILi1EEEEEENS1_35KernelTmaWarpSpecializedCooperativeEEENS5_IJNSA_ILi128EEENSA_ILi256EEENSA_ILi64EEEEEENS_10tfloat32_tENS5_IJlSC_lEEESK_SL_NS4_8TiledMMAINS4_8MMA_AtomIJNS4_4SM904GMMA30MMA_64x256x8_F32TF32TF32_SS_TNILNSP_7ScaleInE1ELSR_1EEEEEENS4_6LayoutINS5_IJSB_SC_SC_EEENS5_IJSC_NSA_ILi0EEESW_EEEEENS5_IJNS4_10UnderscoreESZ_SZ_EEEEENS4_23SM90_TMA_LOAD_MULTICASTENS4_14ComposedLayoutINS4_7SwizzleILi3ELi4ELi3EEENS4_18smem_ptr_flag_bitsILi32EEENSU_INS5_IJNSA_ILi8EEENSA_ILi32EEEEEENS5_IJS19_SC_EEEEEEEvNS4_8identityES12_S1D_vS1E_EENS_8epilogue10collective6detail29Sm90TmaWarpSpecializedAdapterINS1H_15DefaultEpilogueISK_SL_SL_NS1G_6thread17LinearCombinationISK_Li1EffLNS1L_9ScaleType4KindE0ELNS_15FloatRoundStyleE2ESK_EENS1_15EpilogueDefaultEEEEEvvEEEEvNT_6ParamsE,@"STO_CUDA_ENTRY STV_DEFAULT"
_ZN7cutlass13device_kernelINS_4gemm6kernel13GemmUniversalIN4cute5tupleIJiiiiEEENS1_10collective13CollectiveMmaINS1_34MainloopSm90TmaGmmaWarpSpecializedILi3ENS5_IJNS4_1CILi2EEESB_NSA_ILi1EEEEEENS1_35KernelTmaWarpSpecializedCooperativeEEENS5_IJNSA_ILi128EEENSA_ILi256EEENSA_ILi64EEEEEENS_10tfloat32_tENS5_IJlSC_lEEESK_SL_NS4_8TiledMMAINS4_8MMA_AtomIJNS4_4SM904GMMA30MMA_64x256x8_F32TF32TF32_SS_TNILNSP_7ScaleInE1ELSR_1EEEEEENS4_6LayoutINS5_IJSB_SC_SC_EEENS5_IJSC_NSA_ILi0EEESW_EEEEENS5_IJNS4_10UnderscoreESZ_SZ_EEEEENS4_23SM90_TMA_LOAD_MULTICASTENS4_14ComposedLayoutINS4_7SwizzleILi3ELi4ELi3EEENS4_18smem_ptr_flag_bitsILi32EEENSU_INS5_IJNSA_ILi8EEENSA_ILi32EEEEEENS5_IJS19_SC_EEEEEEEvNS4_8identityES12_S1D_vS1E_EENS_8epilogue10collective6detail29Sm90TmaWarpSpecializedAdapterINS1H_15DefaultEpilogueISK_SL_SL_NS1G_6thread17LinearCombinationISK_Li1EffLNS1L_9ScaleType4KindE0ELNS_15FloatRoundStyleE2ESK_EENS1_15EpilogueDefaultEEEEEvvEEEEvNT_6ParamsE:
[----:B------:R-:W0:Y:S01]  /*0000*/  LDC R1, c[0x0][0x28] ;  /* 0x00000a00ff017b82 */ /* 0x000e220000000800 */
[----:B------:R-:W1:Y:S01]  /*0010*/  S2R R18, SR_TID.X ;  /* 0x0000000000127919 */ /* 0x000e620000002100 */
[----:B------:R-:W-:Y:S01]  /*0020*/  ELECT P0, URZ, PT ;  /* 0x00000000003f782f */ /* 0x000fe20003800000 */
[----:B------:R-:W-:Y:S01]  /*0030*/  BSSY B0, `(.L_x_0) ;  /* 0x000000f000007945 */ /* 0x000fe20003800000 */
[--C-:B-1----:R-:W-:Y:S02]  /*0040*/  SHF.R.U32.HI R0, RZ, 0x5, R18.reuse ;  /* 0x00000005ff007819 */ /* 0x102fe40000011612 */
[----:B------:R-:W-:-:S03]  /*0050*/  SHF.R.U32.HI R3, RZ, 0x7, R18 ;  /* 0x00000007ff037819 */ /* 0x000fc60000011612 */
[----:B------:R-:W1:Y:S04]  /*0060*/  SHFL.IDX PT, R2, R0, RZ, 0x1f ;  /* 0x00001fff00027589 */ /* 0x000e6800000e0000 */
[----:B------:R2:W3:Y:S01]  /*0070*/  SHFL.IDX PT, R5, R3, RZ, 0x1f ;  /* 0x00001fff03057589 */ /* 0x0004e200000e0000 */
[----:B-1----:R-:W-:-:S13]  /*0080*/  ISETP.NE.OR P0, PT, R2, RZ, !P0 ;  /* 0x000000ff0200720c */ /* 0x002fda0004705670 */
[----:B0-23--:R-:W-:Y:S05]  /*0090*/  @P0 BRA `(.L_x_1) ;  /* 0x0000000000200947 */ /* 0x00dfea0003800000 */
[----:B------:R-:W-:Y:S02]  /*00a0*/  ULDC.64 UR4, c[0x0][0x198] ;  /* 0x0000660000047ab9 */ /* 0x000fe40000000a00 */
[----:B------:R-:W-:Y:S02]  /*00b0*/  UIADD3 UR6, UP0, UR4, 0xf0, URZ ;  /* 0x000000f004067890 */ /* 0x000fe4000ff1e03f */
[----:B------:R-:W-:Y:S02]  /*00c0*/  UIADD3 UR4, UP1, UR4, 0x1f0, URZ ;  /* 0x000001f004047890 */ /* 0x000fe4000ff3e03f */
[----:B------:R-:W-:Y:S02]  /*00d0*/  UIADD3.X UR7, URZ, UR5, URZ, UP0, !UPT ;  /* 0x000000053f077290 */ /* 0x000fe400087fe43f */
[----:B------:R-:W-:-:S07]  /*00e0*/  UIADD3.X UR5, URZ, UR5, URZ, UP1, !UPT ;  /* 0x000000053f057290 */ /* 0x000fce0008ffe43f */
[----:B------:R0:W-:Y:S02]  /*00f0*/  UTMACCTL.PF [UR6] ;  /* 0x00000000060079b9 */ /* 0x0001e40008040000 */
[----:B------:R0:W-:Y:S02]  /*0100*/  UTMACCTL.PF [UR4] ;  /* 0x00000000040079b9 */ /* 0x0001e40008040000 */
[----:B0-----:R-:W-:Y:S01]  /*0110*/  NOP ;  /* 0x0000000000007918 */ /* 0x001fe20000000000 */
.L_x_1:
[----:B------:R-:W-:Y:S05]  /*0120*/  BSYNC B0 ;  /* 0x0000000000007941 */ /* 0x000fea0003800000 */
.L_x_0:
[----:B------:R-:W0:Y:S02]  /*0130*/  SHFL.IDX PT, R3, R0, RZ, 0x1f ;  /* 0x00001fff00037589 */ /* 0x000e2400000e0000 */
[----:B0-----:R-:W-:-:S13]  /*0140*/  ISETP.NE.AND P0, PT, R3, RZ, PT ;  /* 0x000000ff0300720c */ /* 0x001fda0003f05270 */
[----:B------:R-:W-:Y:S05]  /*0150*/  @P0 BRA `(.L_x_2) ;  /* 0x0000000000500947 */ /* 0x000fea0003800000 */
[----:B------:R-:W0:Y:S01]  /*0160*/  S2UR UR8, SR_CgaCtaId ;  /* 0x00000000000879c3 */ /* 0x000e220000008800 */
[----:B------:R-:W-:Y:S01]  /*0170*/  UMOV UR4, 0x400 ;  /* 0x0000040000047882 */ /* 0x000fe20000000000 */
[----:B------:R-:W-:Y:S01]  /*0180*/  UMOV UR5, 0x1 ;  /* 0x0000000100057882 */ /* 0x000fe20000000000 */
[----:B------:R-:W-:Y:S01]  /*0190*/  UMOV UR6, 0x6 ;  /* 0x0000000600067882 */ /* 0x000fe20000000000 */
[----:B------:R-:W-:Y:S01]  /*01a0*/  ELECT P0, URZ, PT ;  /* 0x00000000003f782f */ /* 0x000fe20003800000 */
[----:B------:R-:W-:-:S04]  /*01b0*/  UIADD3 UR6, -UR6, 0x100000, URZ ;  /* 0x0010000006067890 */ /* 0x000fc8000fffe13f */
[----:B------:R-:W-:Y:S02]  /*01c0*/  USHF.L.U32 UR7, UR6, 0xb, URZ ;  /* 0x0000000b06077899 */ /* 0x000fe4000800063f */
[----:B------:R-:W-:Y:S02]  /*01d0*/  USHF.L.U32 UR6, UR6, 0x1, URZ ;  /* 0x0000000106067899 */ /* 0x000fe4000800063f */
[----:B0-----:R-:W-:Y:S02]  /*01e0*/  ULEA UR8, UR8, UR4, 0x18 ;  /* 0x0000000408087291 */ /* 0x001fe4000f8ec03f */
[----:B------:R-:W-:-:S04]  /*01f0*/  UIADD3 UR4, -UR5, 0x100000, URZ ;  /* 0x0010000005047890 */ /* 0x000fc8000fffe13f */
[----:B------:R-:W-:Y:S02]  /*0200*/  USHF.L.U32 UR5, UR4, 0xb, URZ ;  /* 0x0000000b04057899 */ /* 0x000fe4000800063f */
[----:B------:R-:W-:Y:S01]  /*0210*/  USHF.L.U32 UR4, UR4, 0x1, URZ ;  /* 0x0000000104047899 */ /* 0x000fe2000800063f */
[----:B------:R-:W0:Y:S11]  /*0220*/  FENCE.VIEW.ASYNC.S ;  /* 0x00000000000073c6 */ /* 0x000e360000000000 */
[----:B0-----:R0:W1:Y:S01]  /*0230*/  SYNCS.EXCH.64 URZ, [UR8], UR4 ;  /* 0x00000004083f75b2 */ /* 0x0010620008000100 */
[----:B------:R0:W2:Y:S01]  /*0240*/  SYNCS.EXCH.64 URZ, [UR8+0x18], UR6 ;  /* 0x00001806083f75b2 */ /* 0x0000a20008000100 */
[----:B------:R0:W3:Y:S01]  /*0250*/  SYNCS.EXCH.64 URZ, [UR8+0x8], UR4 ;  /* 0x00000804083f75b2 */ /* 0x0000e20008000100 */
[----:B------:R0:W4:Y:S01]  /*0260*/  SYNCS.EXCH.64 URZ, [UR8+0x20], UR6 ;  /* 0x00002006083f75b2 */ /* 0x0001220008000100 */
[----:B------:R0:W0:Y:S01]  /*0270*/  SYNCS.EXCH.64 URZ, [UR8+0x10], UR4 ;  /* 0x00001004083f75b2 */ /* 0x0000220008000100 */
[----:B------:R0:W0:Y:S01]  /*0280*/  SYNCS.EXCH.64 URZ, [UR8+0x28], UR6 ;  /* 0x00002806083f75b2 */ /* 0x0000220008000100 */
[----:B------:R-:W-:Y:S01]  /*0290*/  NOP ;  /* 0x0000000000007918 */ /* 0x000fe20000000000 */
.L_x_2:
[----:B------:R-:W-:Y:S01]  /*02a0*/  SHF.R.S32.HI R7, RZ, 0x1f, R18 ;  /* 0x0000001fff077819 */ /* 0x000fe20000011412 */
[----:B------:R-:W5:Y:S01]  /*02b0*/  SHFL.IDX PT, R0, R0, RZ, 0x1f ;  /* 0x00001fff00007589 */ /* 0x000f6200000e0000 */
[----:B0-----:R-:W0:Y:S01]  /*02c0*/  S2UR UR8, SR_CTAID.X ;  /* 0x00000000000879c3 */ /* 0x001e220000002500 */
[----:B------:R-:W-:Y:S02]  /*02d0*/  ELECT P0, URZ, PT ;  /* 0x00000000003f782f */ /* 0x000fe40003800000 */
[----:B------:R-:W-:Y:S01]  /*02e0*/  LEA.HI R7, R7, R18, RZ, 0x7 ;  /* 0x0000001207077211 */ /* 0x000fe200078f38ff */
[----:B------:R-:W1:Y:S01]  /*02f0*/  S2R R4, SR_CTAID.Y ;  /* 0x0000000000047919 */ /* 0x000e620000002600 */
[----:B------:R-:W-:Y:S01]  /*0300*/  SHF.R.S32.HI R8, RZ, 0x1f, R3 ;  /* 0x0000001fff087819 */ /* 0x000fe20000011403 */
[----:B------:R-:W-:Y:S01]  /*0310*/  ULDC UR4, c[0x0][0x150] ;  /* 0x0000540000047ab9 */ /* 0x000fe20000000800 */
[----:B------:R-:W-:Y:S01]  /*0320*/  LOP3.LUT R7, R7, 0xffffff80, RZ, 0xc0, !PT ;  /* 0xffffff8007077812 */ /* 0x000fe200078ec0ff */
[----:B------:R-:W-:Y:S01]  /*0330*/  NOP ;  /* 0x0000000000007918 */ /* 0x000fe20000000000 */
[----:B------:R-:W-:Y:S01]  /*0340*/  LEA.HI R8, R8, R3, RZ, 0x2 ;  /* 0x0000000308087211 */ /* 0x000fe200078f10ff */
[----:B------:R-:W2:Y:S01]  /*0350*/  LDC R10, c[0x0][0x144] ;  /* 0x00005100ff0a7b82 */ /* 0x000ea20000000800 */
[----:B------:R-:W-:Y:S01]  /*0360*/  NOP ;  /* 0x0000000000007918 */ /* 0x000fe20000000000 */
[----:B------:R-:W-:Y:S01]  /*0370*/  IMAD.IADD R6, R18, 0x1, -R7 ;  /* 0x0000000112067824 */ /* 0x000fe200078e0a07 */
[----:B------:R-:W-:Y:S01]  /*0380*/  LOP3.LUT R8, R8, 0x3ffffffc, RZ, 0xc0, !PT ;  /* 0x3ffffffc08087812 */ /* 0x000fe200078ec0ff */
[----:B------:R-:W-:Y:S01]  /*0390*/  IMAD.MOV.U32 R22, RZ, RZ, 0x1 ;  /* 0x00000001ff167424 */ /* 0x000fe200078e00ff */
[----:B------:R-:W-:-:S02]  /*03a0*/  ISETP.NE.AND P3, PT, R5, RZ, PT ;  /* 0x000000ff0500720c */ /* 0x000fc40003f65270 */
[----:B------:R-:W-:Y:S01]  /*03b0*/  SHF.R.S32.HI R7, RZ, 0x1f, R6 ;  /* 0x0000001fff077819 */ /* 0x000fe20000011406 */
[----:B------:R-:W-:Y:S01]  /*03c0*/  IMAD.IADD R8, R3, 0x1, -R8 ;  /* 0x0000000103087824 */ /* 0x000fe200078e0a08 */
[----:B------:R-:W3:Y:S02]  /*03d0*/  LDC R13, c[0x0][0x140] ;  /* 0x00005000ff0d7b82 */ /* 0x000ee40000000800 */
[----:B------:R-:W-:Y:S02]  /*03e0*/  LEA.HI R7, R7, R6, RZ, 0x3 ;  /* 0x0000000607077211 */ /* 0x000fe400078f18ff */
[----:B-----5:R-:W-:Y:S02]  /*03f0*/  ISETP.NE.OR P0, PT, R0, RZ, !P0 ;  /* 0x000000ff0000720c */ /* 0x020fe40004705670 */
[--C-:B------:R-:W-:Y:S02]  /*0400*/  SHF.R.S32.HI R0, RZ, 0x3, R7.reuse ;  /* 0x00000003ff007819 */ /* 0x100fe40000011407 */
[----:B------:R-:W-:-:S02]  /*0410*/  SHF.R.S32.HI R7, RZ, 0x1f, R7 ;  /* 0x0000001fff077819 */ /* 0x000fc40000011407 */
[----:B0-----:R-:W-:Y:S02]  /*0420*/  I2FP.F32.U32 R9, UR8 ;  /* 0x0000000800097c45 */ /* 0x001fe40008201000 */
[----:B------:R-:W-:-:S03]  /*0430*/  LEA.HI R7, R7, R0, RZ, 0x2 ;  /* 0x0000000007077211 */ /* 0x000fc600078f10ff */
[----:B------:R-:W-:Y:S01]  /*0440*/  FMUL R9, R9, UR4 ;  /* 0x0000000409097c20 */ /* 0x000fe20008400000 */
[----:B------:R-:W-:Y:S01]  /*0450*/  LOP3.LUT R7, R7, 0xfffffffc, RZ, 0xc0, !PT ;  /* 0xfffffffc07077812 */ /* 0x000fe200078ec0ff */
[----:B------:R-:W-:Y:S01]  /*0460*/  VOTEU.ALL UP0, P0 ;  /* 0x00000000003f7886 */ /* 0x000fe20000000000 */
[----:B-1----:R-:W-:Y:S01]  /*0470*/  I2FP.F32.U32 R3, R4 ;  /* 0x0000000400037245 */ /* 0x002fe20000201000 */
[----:B------:R-:W-:Y:S01]  /*0480*/  ULDC UR4, c[0x0][0x154] ;  /* 0x0000550000047ab9 */ /* 0x000fe20000000800 */
[----:B------:R-:W-:Y:S01]  /*0490*/  VOTEU.ALL UP1, P0 ;  /* 0x00000000003f7886 */ /* 0x000fe20000020000 */
[----:B------:R-:W0:Y:S01]  /*04a0*/  F2I.U32.TRUNC.NTZ R9, R9 ;  /* 0x0000000900097305 */ /* 0x000e22000020f000 */
[----:B------:R-:W-:Y:S01]  /*04b0*/  IMAD.IADD R7, R0, 0x1, -R7 ;  /* 0x0000000100077824 */ /* 0x000fe200078e0a07 */
[----:B------:R-:W1:Y:S01]  /*04c0*/  @!UP0 S2UR UR7, SR_CgaCtaId ;  /* 0x00000000000789c3 */ /* 0x000e620000008800 */
[----:B------:R-:W-:Y:S01]  /*04d0*/  FMUL R12, R3, UR4 ;  /* 0x00000004030c7c20 */ /* 0x000fe20008400000 */
[----:B------:R-:W-:Y:S01]  /*04e0*/  UMOV UR4, 0x20 ;  /* 0x0000002000047882 */ /* 0x000fe20000000000 */
[----:B------:R-:W-:Y:S01]  /*04f0*/  IMAD R8, R8, 0x4, R7 ;  /* 0x0000000408087824 */ /* 0x000fe200078e0207 */
[----:B------:R-:W-:Y:S01]  /*0500*/  @!UP0 UMOV UR6, 0x400 ;  /* 0x0000040000068882 */ /* 0x000fe20000000000 */
[----:B------:R-:W-:-:S04]  /*0510*/  @!UP0 UIADD3 UR4, -UR4, 0x100000, URZ ;  /* 0x0010000004048890 */ /* 0x000fc8000fffe13f */
[----:B------:R-:W-:Y:S02]  /*0520*/  @!UP0 USHF.L.U32 UR5, UR4, 0xb, URZ ;  /* 0x0000000b04058899 */ /* 0x000fe4000800063f */
[----:B------:R-:W-:Y:S01]  /*0530*/  @!UP0 USHF.L.U32 UR4, UR4, 0x1, URZ ;  /* 0x0000000104048899 */ /* 0x000fe2000800063f */
[----:B---3--:R-:W-:Y:S01]  /*0540*/  ISETP.EQ.U32.AND P2, PT, R13, 0x1, PT ;  /* 0x000000010d00780c */ /* 0x008fe20003f42070 */
[----:B------:R-:W3:Y:S01]  /*0550*/  F2I.U32.TRUNC.NTZ R12, R12 ;  /* 0x0000000c000c7305 */ /* 0x000ee2000020f000 */
[----:B------:R-:W-:Y:S01]  /*0560*/  LEA.HI R0, R8, R8, RZ, 0x1 ;  /* 0x0000000808007211 */ /* 0x000fe200078f08ff */
[----:B------:R-:W5:Y:S03]  /*0570*/  LDC R7, c[0x0][0x148] ;  /* 0x00005200ff077b82 */ /* 0x000f660000000800 */
[----:B------:R-:W-:Y:S01]  /*0580*/  LOP3.LUT R11, R0, 0xfffffffe, RZ, 0xc0, !PT ;  /* 0xfffffffe000b7812 */ /* 0x000fe200078ec0ff */
[----:B0-----:R-:W-:Y:S01]  /*0590*/  IMAD.MOV R15, RZ, RZ, -R9 ;  /* 0x000000ffff0f7224 */ /* 0x001fe200078e0a09 */
[----:B------:R-:W-:-:S03]  /*05a0*/  SHF.R.S32.HI R9, RZ, 0x1f, R2 ;  /* 0x0000001fff097819 */ /* 0x000fc60000011402 */
[----:B--2---:R-:W-:Y:S01]  /*05b0*/  IMAD R3, R10, R15, UR8 ;  /* 0x000000080a037e24 */ /* 0x004fe2000f8e020f */
[----:B------:R-:W-:Y:S01]  /*05c0*/  LEA.HI R9, R9, R2, RZ, 0x2 ;  /* 0x0000000209097211 */ /* 0x000fe200078f10ff */
[C---:B------:R-:W-:Y:S02]  /*05d0*/  IMAD.IADD R0, R8.reuse, 0x1, -R11 ;  /* 0x0000000108007824 */ /* 0x040fe400078e0a0b */
[----:B------:R-:W-:Y:S01]  /*05e0*/  IMAD.SHL.U32 R11, R8, 0x4, RZ ;  /* 0x00000004080b7824 */ /* 0x000fe200078e00ff */
[----:B------:R-:W-:Y:S01]  /*05f0*/  LOP3.LUT R9, R9, 0xfffffffc, RZ, 0xc0, !PT ;  /* 0xfffffffc09097812 */ /* 0x000fe200078ec0ff */
[----:B---3--:R-:W-:Y:S01]  /*0600*/  IMAD.MOV R21, RZ, RZ, -R12 ;  /* 0x000000ffff157224 */ /* 0x008fe200078e0a0c */
[----:B------:R-:W-:Y:S01]  /*0610*/  ISETP.NE.AND P4, PT, R0, R3, PT ;  /* 0x000000030000720c */ /* 0x000fe20003f85270 */
[----:B-1----:R-:W-:Y:S01]  /*0620*/  @!UP0 ULEA UR6, UR7, UR6, 0x18 ;  /* 0x0000000607068291 */ /* 0x002fe2000f8ec03f */
[----:B------:R-:W-:Y:S01]  /*0630*/  LOP3.LUT R152, R8, 0xc, R11, 0x78, !PT ;  /* 0x0000000c08987812 */ /* 0x000fe200078e780b */
[----:B------:R-:W-:Y:S01]  /*0640*/  IMAD.IADD R0, R2, 0x1, -R9 ;  /* 0x0000000102007824 */ /* 0x000fe200078e0a09 */
[----:B------:R-:W-:Y:S01]  /*0650*/  VOTEU.ALL UP0, P0 ;  /* 0x00000000003f7886 */ /* 0x000fe20000000000 */
[----:B------:R-:W-:Y:S01]  /*0660*/  LOP3.LUT P0, RZ, R6, 0x7, RZ, 0xc0, !PT ;  /* 0x0000000706ff7812 */ /* 0x000fe2000780c0ff */
[----:B------:R-:W-:-:S02]  /*0670*/  VIADD R6, R5, 0xffffffff ;  /* 0xffffffff05067836 */ /* 0x000fc40000000000 */
[----:B------:R-:W-:Y:S01]  /*0680*/  ISETP.NE.AND P1, PT, R0, 0x3, PT ;  /* 0x000000030000780c */ /* 0x000fe20003f25270 */
[----:B-----5:R-:W-:Y:S01]  /*0690*/  IMAD R9, R7, R21, R4 ;  /* 0x0000001507097224 */ /* 0x020fe200078e0204 */
[----:B------:R-:W-:Y:S02]  /*06a0*/  ISETP.LT.U32.AND P0, PT, R152, 0x4, !P0 ;  /* 0x000000049800780c */ /* 0x000fe40004701070 */
[----:B------:R-:W-:Y:S01]  /*06b0*/  ISETP.EQ.OR P1, PT, R0, RZ, !P1 ;  /* 0x000000ff0000720c */ /* 0x000fe20004f22670 */
[----:B------:R-:W0:Y:S02]  /*06c0*/  FENCE.VIEW.ASYNC.S ;  /* 0x00000000000073c6 */ /* 0x000e240000000000 */
[----:B0-----:R0:W1:Y:S01]  /*06d0*/  @!UP0 SYNCS.EXCH.64 URZ, [UR6+0x40], UR4 ;  /* 0x00004004063f85b2 */ /* 0x0010620008000100 */
[----:B------:R-:W-:Y:S02]  /*06e0*/  @P4 LEA.HI R2, R152, R152, RZ, 0x1 ;  /* 0x0000009898024211 */ /* 0x000fe400078f08ff */
[----:B------:R-:W-:-:S02]  /*06f0*/  ISETP.EQ.AND P1, PT, R5, RZ, P1 ;  /* 0x000000ff0500720c */ /* 0x000fc40000f22270 */
[----:B------:R-:W-:Y:S02]  /*0700*/  @P4 SHF.R.S32.HI R2, RZ, 0x1, R2 ;  /* 0x00000001ff024819 */ /* 0x000fe40000011402 */
[----:B------:R-:W-:Y:S02]  /*0710*/  ISETP.GE.U32.AND P6, PT, R6, 0x2, PT ;  /* 0x000000020600780c */ /* 0x000fe40003fc6070 */
[----:B------:R-:W-:Y:S02]  /*0720*/  @P4 ISETP.NE.AND P5, PT, R2, R9, PT ;  /* 0x000000090200420c */ /* 0x000fe40003fa5270 */
[----:B------:R-:W-:Y:S02]  /*0730*/  SEL R9, RZ, 0x1, !P0 ;  /* 0x00000001ff097807 */ /* 0x000fe40004000000 */
[----:B------:R-:W-:Y:S02]  /*0740*/  @P4 SEL R22, RZ, 0x1, P5 ;  /* 0x00000001ff164807 */ /* 0x000fe40002800000 */
[----:B------:R-:W-:Y:S01]  /*0750*/  SEL R19, RZ, 0x1, !P1 ;  /* 0x00000001ff137807 */ /* 0x000fe20004800000 */
[----:B------:R0:W2:Y:S01]  /*0760*/  @!UP1 SYNCS.EXCH.64 URZ, [UR6+0x48], UR4 ;  /* 0x00004804063f95b2 */ /* 0x0000a20008000100 */
[----:B------:R-:W-:Y:S01]  /*0770*/  LOP3.LUT R22, R22, R9, RZ, 0xc0, !PT ;  /* 0x0000000916167212 */ /* 0x000fe200078ec0ff */
[----:B------:R-:W-:Y:S01]  /*0780*/  NOP ;  /* 0x0000000000007918 */ /* 0x000fe20000000000 */
[----:B------:R-:W-:Y:S01]  /*0790*/  SEL R19, R19, 0x2, P6 ;  /* 0x0000000213137807 */ /* 0x000fe20003000000 */
[----:B------:R-:W-:Y:S06]  /*07a0*/  @!P2 BRA `(.L_x_3) ;  /* 0x000000000008a947 */ /* 0x000fec0003800000 */
[----:B-12-4-:R-:W-:Y:S01]  /*07b0*/  UCGABAR_ARV ;  /* 0x00000000000079c7 */ /* 0x016fe20008000000 */
[----:B------:R-:W-:Y:S05]  /*07c0*/  BRA `(.L_x_4) ;  /* 0x0000000000047947 */ /* 0x000fea0003800000 */
.L_x_3:
[----:B-12-4-:R-:W-:Y:S01]  /*07d0*/  NOP ;  /* 0x0000000000007918 */ /* 0x016fe20000000000 */
.L_x_4:
[----:B------:R-:W1:Y:S01]  /*07e0*/  LDC R2, c[0x0][0x65c] ;  /* 0x00019700ff027b82 */ /* 0x000e620000000800 */
[----:B------:R-:W-:Y:S02]  /*07f0*/  IMAD.U32 R8, RZ, RZ, UR8 ;  /* 0x00000008ff087e24 */ /* 0x000fe4000f8e00ff */
[----:B------:R-:W-:Y:S01]  /*0800*/  IMAD.MOV.U32 R9, RZ, RZ, RZ ;  /* 0x000000ffff097224 */ /* 0x000fe200078e00ff */
[----:B-1----:R-:W-:-:S04]  /*0810*/  ISETP.NE.AND P1, PT, R2, 0x1, PT ;  /* 0x000000010200780c */ /* 0x002fc80003f25270 */
[----:B------:R-:W-:-:S09]  /*0820*/  P2R R5, PR, RZ, 0x2 ;  /* 0x00000002ff057803 */ /* 0x000fd20000000000 */
[----:B------:R-:W1:Y:S01]  /*0830*/  @P1 LDC R17, c[0x0][0x10] ;  /* 0x00000400ff111b82 */ /* 0x000e620000000800 */
[----:B------:R-:W-:Y:S02]  /*0840*/  @P1 IMAD.MOV.U32 R5, RZ, RZ, RZ ;  /* 0x000000ffff051224 */ /* 0x000fe400078e00ff */
[----:B------:R-:W-:-:S05]  /*0850*/  @P1 IMAD.MOV.U32 R13, RZ, RZ, RZ ;  /* 0x000000ffff0d1224 */ /* 0x000fca00078e00ff */
[----:B------:R-:W2:Y:S01]  /*0860*/  @!P1 LDC R11, c[0x0][0xc] ;  /* 0x00000300ff0b9b82 */ /* 0x000ea20000000800 */
[----:B-1----:R-:W-:-:S04]  /*0870*/  @P1 IMAD.WIDE.U32 R16, R17, UR8, R4 ;  /* 0x0000000811101c25 */ /* 0x002fc8000f8e0004 */
[----:B------:R-:W-:Y:S02]  /*0880*/  @P1 IMAD.IADD R17, R17, 0x1, R13 ;  /* 0x0000000111111824 */ /* 0x000fe400078e020d */
[----:B--2---:R-:W-:-:S04]  /*0890*/  @!P1 IMAD.WIDE.U32 R8, R4, R11, R8 ;  /* 0x0000000b04089225 */ /* 0x004fc800078e0008 */
[----:B------:R-:W-:Y:S02]  /*08a0*/  @!P1 IMAD.MOV.U32 R16, RZ, RZ, R8 ;  /* 0x000000ffff109224 */ /* 0x000fe400078e0008 */
[----:B------:R-:W-:Y:S01]  /*08b0*/  @!P1 IMAD.MOV.U32 R17, RZ, RZ, R9 ;  /* 0x000000ffff119224 */ /* 0x000fe200078e0009 */
[----:B------:R-:W-:Y:S06]  /*08c0*/  @!P2 BRA `(.L_x_5) ;  /* 0x00000000000ca947 */ /* 0x000fec0003800000 */
[----:B------:R-:W-:Y:S01]  /*08d0*/  UCGABAR_WAIT ;  /* 0x0000000000007dc7 */ /* 0x000fe20008000000 */
[----:B------:R-:W-:Y:S01]  /*08e0*/  CCTL.IVALL ;  /* 0x00000000ff00798f */ /* 0x000fe20002000000 */
[----:B------:R-:W-:Y:S05]  /*08f0*/  BRA `(.L_x_6) ;  /* 0x0000000000047947 */ /* 0x000fea0003800000 */
.L_x_5:
[----:B------:R-:W-:Y:S06]  /*0900*/  BAR.SYNC.DEFER_BLOCKING 0x0 ;  /* 0x0000000000007b1d */ /* 0x000fec0000010000 */
.L_x_6:
[----:B------:R-:W-:Y:S05]  /*0910*/  @!P3 BRA `(.L_x_7) ;  /* 0x0000009c006cb947 */ /* 0x000fea0003800000 */
[----:B------:R-:W-:-:S13]  /*0920*/  ISETP.GT.U32.AND P0, PT, R6, 0x1, PT ;  /* 0x000000010600780c */ /* 0x000fda0003f04070 */
[----:B0-----:R-:W-:Y:S05]  /*0930*/  @P0 EXIT ;  /* 0x000000000000094d */ /* 0x001fea0003800000 */
[----:B------:R-:W-:Y:S01]  /*0940*/  ULDC.64 UR4, c[0x0][0x650] ;  /* 0x0001940000047ab9 */ /* 0x000fe20000000a00 */
[----:B------:R-:W-:Y:S01]  /*0950*/  PRMT R0, RZ, 0x7610, R0 ;  /* 0x00007610ff007816 */ /* 0x000fe20000000000 */
[----:B------:R-:W-:Y:S01]  /*0960*/  IMAD.MOV.U32 R154, RZ, RZ, -0x1 ;  /* 0xffffffffff9a7424 */ /* 0x000fe200078e00ff */
[----:B------:R-:W-:Y:S01]  /*0970*/  ISETP.GE.U32.AND P0, PT, R16, UR4, PT ;  /* 0x0000000410007c0c */ /* 0x000fe2000bf06070 */
[----:B------:R-:W-:Y:S02]  /*0980*/  IMAD.MOV.U32 R153, RZ, RZ, -0x1 ;  /* 0xffffffffff997424 */ /* 0x000fe400078e00ff */
[----:B------:R-:W-:Y:S01]  /*0990*/  IMAD.MOV.U32 R23, RZ, RZ, -0x1 ;  /* 0xffffffffff177424 */ /* 0x000fe200078e00ff */
[----:B------:R-:W-:-:S13]  /*09a0*/  ISETP.GE.U32.AND.EX P0, PT, R17, UR5, PT, P0 ;  /* 0x0000000511007c0c */ /* 0x000fda000bf06100 */
[----:B------:R-:W-:Y:S05]  /*09b0*/  @P0 BRA `(.L_x_8) ;  /* 0x00000004002c0947 */ /* 0x000fea0003800000 */
[----:B------:R-:W0:Y:S01]  /*09c0*/  LDC.64 R24, c[0x0][0x628] ;  /* 0x00018a00ff187b82 */ /* 0x000e220000000a00 */
[----:B------:R-:W-:Y:S02]  /*09d0*/  IMAD.MOV.U32 R8, RZ, RZ, R16 ;  /* 0x000000ffff087224 */ /* 0x000fe400078e0010 */
[----:B------:R-:W-:-:S05]  /*09e0*/  IMAD.MOV.U32 R9, RZ, RZ, R17 ;  /* 0x000000ffff097224 */ /* 0x000fca00078e0011 */
[----:B------:R-:W1:Y:S08]  /*09f0*/  LDC R0, c[0x0][0x630] ;  /* 0x00018c00ff007b82 */ /* 0x000e700000000800 */
[----:B------:R-:W2:Y:S01]  /*0a00*/  LDC.64 R26, c[0x0][0x620] ;  /* 0x00018800ff1a7b82 */ /* 0x000ea20000000a00 */
[----:B0-----:R-:W-:-:S04]  /*0a10*/  ISETP.NE.U32.AND P0, PT, R24, RZ, PT ;  /* 0x000000ff1800720c */ /* 0x001fc80003f05070 */
[----:B------:R-:W-:-:S13]  /*0a20*/  ISETP.NE.AND.EX P0, PT, R25, RZ, PT, P0 ;  /* 0x000000ff1900720c */ /* 0x000fda0003f05300 */
[----:B-12---:R-:W-:Y:S05]  /*0a30*/  @!P0 BRA `(.L_x_9) ;  /* 0x0000000000288947 */ /* 0x006fea0003800000 */
[----:B------:R-:W0:Y:S02]  /*0a40*/  LDC R13, c[0x0][0x634] ;  /* 0x00018d00ff0d7b82 */ /* 0x000e240000000800 */
[----:B0-----:R-:W-:-:S05]  /*0a50*/  IADD3 R13, P0, R16, R13, RZ ;  /* 0x0000000d100d7210 */ /* 0x001fca0007f1e0ff */
[----:B------:R-:W-:-:S04]  /*0a60*/  IMAD.X R15, RZ, RZ, R17, P0 ;  /* 0x000000ffff0f7224 */ /* 0x000fc800000e0611 */
[----:B------:R-:W-:-:S04]  /*0a70*/  IMAD.WIDE.U32 R8, R15, R24, RZ ;  /* 0x000000180f087225 */ /* 0x000fc800078e00ff */
[----:B------:R-:W-:-:S04]  /*0a80*/  IMAD.WIDE.U32 R10, P0, R13, R25, R8 ;  /* 0x000000190d0a7225 */ /* 0x000fc80007800008 */
[----:B------:R-:W-:-:S04]  /*0a90*/  IMAD.WIDE.U32 R8, R13, R24, RZ ;  /* 0x000000180d087225 */ /* 0x000fc800078e00ff */
[----:B------:R-:W-:Y:S01]  /*0aa0*/  IMAD.X R13, RZ, RZ, RZ, P0 ;  /* 0x000000ffff0d7224 */ /* 0x000fe200000e06ff */
[----:B------:R-:W-:Y:S01]  /*0ab0*/  IADD3 RZ, P0, R9, R10, RZ ;  /* 0x0000000a09ff7210 */ /* 0x000fe20007f1e0ff */
[----:B------:R-:W-:-:S04]  /*0ac0*/  IMAD.MOV.U32 R12, RZ, RZ, R11 ;  /* 0x000000ffff0c7224 */ /* 0x000fc800078e000b */
[----:B------:R-:W-:-:S08]  /*0ad0*/  IMAD.WIDE.U32.X R8, R15, R25, R12, P0 ;  /* 0x000000190f087225 */ /* 0x000fd000000e040c */
.L_x_9:
[----:B------:R-:W0:Y:S01]  /*0ae0*/  LDC.64 R24, c[0x0][0x640] ;  /* 0x00019000ff187b82 */ /* 0x000e220000000a00 */
[-CC-:B------:R-:W-:Y:S01]  /*0af0*/  SHF.R.U64 R28, R8, R0.reuse, R9.reuse ;  /* 0x00000000081c7219 */ /* 0x180fe20000001209 */
[----:B------:R-:W-:Y:S01]  /*0b00*/  IMAD R30, R7, R21, R4 ;  /* 0x00000015071e7224 */ /* 0x000fe200078e0204 */
[----:B------:R-:W-:Y:S01]  /*0b10*/  SHF.R.U32.HI R0, RZ, R0, R9 ;  /* 0x00000000ff007219 */ /* 0x000fe20000011609 */
[----:B------:R-:W-:Y:S01]  /*0b20*/  IMAD.MOV.U32 R21, RZ, RZ, 0x1 ;  /* 0x00000001ff157424 */ /* 0x000fe200078e00ff */
[----:B------:R-:W-:-:S03]  /*0b30*/  IADD3 R5, P0, RZ, -R28, RZ ;  /* 0x8000001cff057210 */ /* 0x000fc60007f1e0ff */
[----:B------:R-:W1:Y:S02]  /*0b40*/  LDC R6, c[0x0][0x618] ;  /* 0x00018600ff067b82 */ /* 0x000e640000000800 */
[----:B------:R-:W-:-:S04]  /*0b50*/  IMAD.X R9, RZ, RZ, ~R0, P0 ;  /* 0x000000ffff097224 */ /* 0x000fc800000e0e00 */
[-C--:B------:R-:W-:Y:S02]  /*0b60*/  IMAD R0, R9, R26.reuse, RZ ;  /* 0x0000001a09007224 */ /* 0x080fe400078e02ff */
[----:B------:R-:W2:Y:S01]  /*0b70*/  LDC R11, c[0x0][0x608] ;  /* 0x00018200ff0b7b82 */ /* 0x000ea20000000800 */
[----:B------:R-:W-:-:S04]  /*0b80*/  IMAD.WIDE.U32 R8, R5, R26, R16 ;  /* 0x0000001a05087225 */ /* 0x000fc800078e0010 */
[----:B------:R-:W-:-:S03]  /*0b90*/  IMAD R5, R5, R27, R0 ;  /* 0x0000001b05057224 */ /* 0x000fc600078e0200 */
[----:B------:R-:W3:Y:S01]  /*0ba0*/  LDC R12, c[0x0][0x658] ;  /* 0x00019600ff0c7b82 */ /* 0x000ee20000000800 */
[----:B0-----:R-:W-:Y:S01]  /*0bb0*/  ISETP.NE.U32.AND P0, PT, R24, RZ, PT ;  /* 0x000000ff1800720c */ /* 0x001fe20003f05070 */
[----:B------:R-:W-:Y:S02]  /*0bc0*/  IMAD.IADD R5, R9, 0x1, R5 ;  /* 0x0000000109057824 */ /* 0x000fe400078e0205 */
[----:B------:R-:W-:Y:S01]  /*0bd0*/  IMAD.MOV.U32 R9, RZ, RZ, -0x1 ;  /* 0xffffffffff097424 */ /* 0x000fe200078e00ff */
[----:B------:R-:W-:-:S03]  /*0be0*/  ISETP.NE.AND.EX P0, PT, R25, RZ, PT, P0 ;  /* 0x000000ff1900720c */ /* 0x000fc60003f05300 */
[----:B------:R-:W0:Y:S01]  /*0bf0*/  LDC R15, c[0x0][0x600] ;  /* 0x00018000ff0f7b82 */ /* 0x000e220000000800 */
[-CC-:B-1----:R-:W-:Y:S02]  /*0c00*/  SHF.R.U64 R13, R8, R6.reuse, R5.reuse ;  /* 0x00000006080d7219 */ /* 0x182fe40000001205 */
[----:B------:R-:W-:-:S05]  /*0c10*/  SHF.R.U32.HI R0, RZ, R6, R5 ;  /* 0x00000006ff007219 */ /* 0x000fca0000011605 */
[----:B------:R-:W1:Y:S01]  /*0c20*/  LDC R14, c[0x0][0x648] ;  /* 0x00019200ff0e7b82 */ /* 0x000e620000000800 */
[-CC-:B--2---:R-:W-:Y:S02]  /*0c30*/  SHF.R.U64 R27, R13, R11.reuse, R0.reuse ;  /* 0x0000000b0d1b7219 */ /* 0x184fe40000001200 */
[----:B------:R-:W-:-:S05]  /*0c40*/  SHF.R.U32.HI R5, RZ, R11, R0 ;  /* 0x0000000bff057219 */ /* 0x000fca0000011600 */
[----:B------:R-:W2:Y:S01]  /*0c50*/  LDC R20, c[0x0][0x638] ;  /* 0x00018e00ff147b82 */ /* 0x000ea20000000800 */
[-CC-:B---3--:R-:W-:Y:S02]  /*0c60*/  SHF.R.U64 R26, R27, R12.reuse, R5.reuse ;  /* 0x0000000c1b1a7219 */ /* 0x188fe40000001205 */
[-C--:B------:R-:W-:Y:S02]  /*0c70*/  SHF.L.U32 R0, R9, R12.reuse, RZ ;  /* 0x0000000c09007219 */ /* 0x080fe400000006ff */
[----:B------:R-:W-:Y:S01]  /*0c80*/  SHF.R.U32.HI R5, RZ, R12, R5 ;  /* 0x0000000cff057219 */ /* 0x000fe20000011605 */
[----:B------:R-:W-:Y:S01]  /*0c90*/  IMAD.MOV.U32 R4, RZ, RZ, R26 ;  /* 0x000000ffff047224 */ /* 0x000fe200078e001a */
[----:B------:R-:W-:Y:S01]  /*0ca0*/  LOP3.LUT R10, RZ, R0, RZ, 0x33, !PT ;  /* 0x00000000ff0a7212 */ /* 0x000fe200078e33ff */
[----:B------:R-:W3:Y:S01]  /*0cb0*/  LDC R23, c[0x0][0x610] ;  /* 0x00018400ff177b82 */ /* 0x000ee20000000800 */
[----:B------:R-:W-:Y:S05]  /*0cc0*/  @!P0 BRA `(.L_x_10) ;  /* 0x0000000000288947 */ /* 0x000fea0003800000 */
[----:B------:R-:W4:Y:S02]  /*0cd0*/  LDC R9, c[0x0][0x64c] ;  /* 0x00019300ff097b82 */ /* 0x000f240000000800 */
[----:B----4-:R-:W-:-:S05]  /*0ce0*/  IADD3 R9, P0, R26, R9, RZ ;  /* 0x000000091a097210 */ /* 0x010fca0007f1e0ff */
        /* <DEDUP_REMOVED lines=8> */
.L_x_10:
[----:B-1----:R-:W-:Y:S01]  /*0d70*/  SHF.R.U64 R4, R4, R14, R5 ;  /* 0x0000000e04047219 */ /* 0x002fe20000001205 */
[----:B0-----:R-:W-:Y:S01]  /*0d80*/  VIADD R6, R15, 0xffffffff ;  /* 0xffffffff0f067836 */ /* 0x001fe20000000000 */
[----:B------:R-:W-:Y:S02]  /*0d90*/  SHF.L.U32 R0, R21, R12, RZ ;  /* 0x0000000c15007219 */ /* 0x000fe400000006ff */
[----:B------:R-:W-:Y:S01]  /*0da0*/  LOP3.LUT R5, R27, R10, RZ, 0xc0, !PT ;  /* 0x0000000a1b057212 */ /* 0x000fe200078ec0ff */
[----:B------:R-:W-:Y:S01]  /*0db0*/  IMAD.MOV R7, RZ, RZ, -R4 ;  /* 0x000000ffff077224 */ /* 0x000fe200078e0a04 */
[----:B------:R-:W-:Y:S02]  /*0dc0*/  SEL R3, R3, R30, !P1 ;  /* 0x0000001e03037207 */ /* 0x000fe40004800000 */
[----:B------:R-:W-:Y:S01]  /*0dd0*/  LOP3.LUT R6, R13, R6, RZ, 0xc0, !PT ;  /* 0x000000060d067212 */ /* 0x000fe200078ec0ff */
[----:B------:R-:W-:Y:S02]  /*0de0*/  IMAD R4, R0, R4, R5 ;  /* 0x0000000400047224 */ /* 0x000fe400078e0205 */
[----:B--2---:R-:W-:-:S02]  /*0df0*/  IMAD R0, R7, R20, R26 ;  /* 0x0000001407007224 */ /* 0x004fc400078e021a */
[----:B---3--:R-:W-:Y:S02]  /*0e00*/  IMAD R3, R4, R23, R3 ;  /* 0x0000001704037224 */ /* 0x008fe400078e0203 */
[----:B------:R-:W-:Y:S02]  /*0e10*/  IMAD R154, R0, R15, R6 ;  /* 0x0000000f009a7224 */ /* 0x000fe400078e0206 */
[----:B------:R-:W-:Y:S02]  /*0e20*/  IMAD.MOV.U32 R4, RZ, RZ, 0x1 ;  /* 0x00000001ff047424 */ /* 0x000fe400078e00ff */
[----:B------:R-:W-:Y:S01]  /*0e30*/  IMAD.MOV.U32 R23, RZ, RZ, R28 ;  /* 0x000000ffff177224 */ /* 0x000fe200078e001c */
[----:B------:R-:W-:Y:S02]  /*0e40*/  SEL R153, R154, R3, !P1 ;  /* 0x000000039a997207 */ /* 0x000fe40004800000 */
[----:B------:R-:W-:Y:S02]  /*0e50*/  PRMT R0, R4, 0x7610, R0 ;  /* 0x0000761004007816 */ /* 0x000fe40000000000 */
[----:B------:R-:W-:-:S07]  /*0e60*/  SEL R154, R3, R154, !P1 ;  /* 0x0000009a039a7207 */ /* 0x000fce0004800000 */
.L_x_8:
[----:B------:R-:W-:-:S08]  /*0e70*/  NOP ;  /* 0x0000000000007918 */ /* 0x000fd00000000000 */
[----:B------:R-:W0:Y:S02]  /*0e80*/  USETMAXREG.TRY_ALLOC.CTAPOOL UP0, 0xe8 ;  /* 0x000000e8000079c8 */ /* 0x000e240008000600 */
[----:B0-----:R-:W-:-:S13]  /*0e90*/  PLOP3.LUT P0, PT, PT, PT, UP0, 0x80, 0x0 ;  /* 0x000000000000781c */ /* 0x001fda0003f0f008 */
[----:B------:R-:W-:Y:S05]  /*0ea0*/  @!P0 BRA `(.L_x_8) ;  /* 0xfffffffc00f08947 */ /* 0x000fea000383ffff */
[----:B------:R-:W-:Y:S01]  /*0eb0*/  ULDC.64 UR4, c[0x0][0x598] ;  /* 0x0001660000047ab9 */ /* 0x000fe20000000a00 */
[----:B------:R-:W-:Y:S01]  /*0ec0*/  ULDC.64 UR36, c[0x0][0x208] ;  /* 0x0000820000247ab9 */ /* 0x000fe20000000a00 */
[----:B------:R-:W-:-:S04]  /*0ed0*/  ISETP.NE.U32.AND P0, PT, RZ, UR4, PT ;  /* 0x00000004ff007c0c */ /* 0x000fc8000bf05070 */
[----:B------:R-:W-:-:S13]  /*0ee0*/  ISETP.NE.AND.EX P0, PT, RZ, UR5, PT, P0 ;  /* 0x00000005ff007c0c */ /* 0x000fda000bf05300 */
[----:B------:R-:W-:Y:S05]  /*0ef0*/  @!P0 BRA `(.L_x_11) ;  /* 0x00000000001c8947 */ /* 0x000fea0003800000 */
[----:B------:R-:W0:Y:S02]  /*0f00*/  LDC.64 R4, c[0x0][0x598] ;  /* 0x00016600ff047b82 */ /* 0x000e240000000a00 */
[----:B0-----:R-:W2:Y:S02]  /*0f10*/  LDG.E.64 R4, desc[UR36][R4.64] ;  /* 0x0000002404047981 */ /* 0x001ea4000c1e1b00 */
[----:B--2---:R-:W-:-:S04]  /*0f20*/  ISETP.NE.U32.AND P0, PT, R4, RZ, PT ;  /* 0x000000ff0400720c */ /* 0x004fc80003f05070 */
[----:B------:R-:W-:-:S13]  /*0f30*/  ISETP.NE.AND.EX P0, PT, R5, RZ, PT, P0 ;  /* 0x000000ff0500720c */ /* 0x000fda0003f05300 */
[----:B------:R-:W-:Y:S05]  /*0f40*/  @!P0 BRA `(.L_x_11) ;  /* 0x0000000000088947 */ /* 0x000fea0003800000 */
[----:B------:R0:W5:Y:S01]  /*0f50*/  LD.E R155, desc[UR36][R4.64] ;  /* 0x00000024049b7980 */ /* 0x000162000c101900 */
[----:B------:R-:W-:Y:S05]  /*0f60*/  BRA `(.L_x_12) ;  /* 0x0000000000247947 */ /* 0x000fea0003800000 */
.L_x_11:
[----:B------:R-:W-:Y:S02]  /*0f70*/  ULDC.64 UR4, c[0x0][0x588] ;  /* 0x0001620000047ab9 */ /* 0x000fe40000000a00 */
[----:B------:R-:W-:-:S04]  /*0f80*/  ISETP.NE.U32.AND P0, PT, RZ, UR4, PT ;  /* 0x00000004ff007c0c */ /* 0x000fc8000bf05070 */
[----:B------:R-:W-:-:S13]  /*0f90*/  ISETP.NE.AND.EX P0, PT, RZ, UR5, PT, P0 ;  /* 0x00000005ff007c0c */ /* 0x000fda000bf05300 */
[----:B------:R-:W-:Y:S05]  /*0fa0*/  @!P0 BRA `(.L_x_13) ;  /* 0x00000000000c8947 */ /* 0x000fea0003800000 */
[----:B------:R-:W0:Y:S02]  /*0fb0*/  LDC.64 R4, c[0x0][0x588] ;  /* 0x00016200ff047b82 */ /* 0x000e240000000a00 */
[----:B0-----:R1:W5:Y:S01]  /*0fc0*/  LDG.E R155, desc[UR36][R4.64] ;  /* 0x00000024049b7981 */ /* 0x001362000c1e1900 */
[----:B------:R-:W-:Y:S05]  /*0fd0*/  BRA `(.L_x_12) ;  /* 0x0000000000087947 */ /* 0x000fea0003800000 */
.L_x_13:
[----:B------:R-:W-:Y:S02]  /*0fe0*/  ULDC UR4, c[0x0][0x580] ;  /* 0x0001600000047ab9 */ /* 0x000fe40000000800 */
[----:B------:R-:W-:-:S07]  /*0ff0*/  IMAD.U32 R155, RZ, RZ, UR4 ;  /* 0x00000004ff9b7e24 */ /* 0x000fce000f8e00ff */
.L_x_12:
[----:B------:R-:W-:Y:S02]  /*1000*/  ULDC.64 UR4, c[0x0][0x5a0] ;  /* 0x0001680000047ab9 */ /* 0x000fe40000000a00 */
[----:B------:R-:W-:-:S04]  /*1010*/  ISETP.NE.U32.AND P0, PT, RZ, UR4, PT ;  /* 0x00000004ff007c0c */ /* 0x000fc8000bf05070 */
[----:B------:R-:W-:-:S13]  /*1020*/  ISETP.NE.AND.EX P0, PT, RZ, UR5, PT, P0 ;  /* 0x00000005ff007c0c */ /* 0x000fda000bf05300 */
[----:B------:R-:W-:Y:S05]  /*1030*/  @!P0 BRA `(.L_x_14) ;  /* 0x00000000001c8947 */ /* 0x000fea0003800000 */
[----:B01----:R-:W0:Y:S02]  /*1040*/  LDC.64 R4, c[0x0][0x5a0] ;  /* 0x00016800ff047b82 */ /* 0x003e240000000a00 */
[----:B0-----:R-:W2:Y:S02]  /*1050*/  LDG.E.64 R4, desc[UR36][R4.64] ;  /* 0x0000002404047981 */ /* 0x001ea4000c1e1b00 */
[----:B--2---:R-:W-:-:S04]  /*1060*/  ISETP.NE.U32.AND P0, PT, R4, RZ, PT ;  /* 0x000000ff0400720c */ /* 0x004fc80003f05070 */
[----:B------:R-:W-:-:S13]  /*1070*/  ISETP.NE.AND.EX P0, PT, R5, RZ, PT, P0 ;  /* 0x000000ff0500720c */ /* 0x000fda0003f05300 */
[----:B------:R-:W-:Y:S05]  /*1080*/  @!P0 BRA `(.L_x_14) ;  /* 0x0000000000088947 */ /* 0x000fea0003800000 */
[----:B------:R0:W5:Y:S01]  /*1090*/  LD.E R156, desc[UR36][R4.64] ;  /* 0x00000024049c7980 */ /* 0x000162000c101900 */
[----:B------:R-:W-:Y:S05]  /*10a0*/  BRA `(.L_x_15) ;  /* 0x0000000000247947 */ /* 0x000fea0003800000 */
.L_x_14:
[----:B------:R-:W-:Y:S02]  /*10b0*/  ULDC.64 UR4, c[0x0][0x590] ;  /* 0x0001640000047ab9 */ /* 0x000fe40000000a00 */
[----:B------:R-:W-:-:S04]  /*10c0*/  ISETP.NE.U32.AND P0, PT, RZ, UR4, PT ;  /* 0x00000004ff007c0c */ /* 0x000fc8000bf05070 */
[----:B------:R-:W-:-:S13]  /*10d0*/  ISETP.NE.AND.EX P0, PT, RZ, UR5, PT, P0 ;  /* 0x00000005ff007c0c */ /* 0x000fda000bf05300 */
[----:B------:R-:W-:Y:S05]  /*10e0*/  @!P0 BRA `(.L_x_16) ;  /* 0x00000000000c8947 */ /* 0x000fea0003800000 */
[----:B------:R-:W2:Y:S02]  /*10f0*/  LDC.64 R156, c[0x0][0x590] ;  /* 0x00016400ff9c7b82 */ /* 0x000ea40000000a00 */
[----:B--2---:R2:W5:Y:S01]  /*1100*/  LDG.E R156, desc[UR36][R156.64] ;  /* 0x000000249c9c7981 */ /* 0x004562000c1e1900 */
[----:B------:R-:W-:Y:S05]  /*1110*/  BRA `(.L_x_15) ;  /* 0x0000000000087947 */ /* 0x000fea0003800000 */
.L_x_16:
[----:B------:R-:W-:Y:S02]  /*1120*/  ULDC UR4, c[0x0][0x584] ;  /* 0x0001610000047ab9 */ /* 0x000fe40000000800 */
[----:B------:R-:W-:-:S07]  /*1130*/  IMAD.U32 R156, RZ, RZ, UR4 ;  /* 0x00000004ff9c7e24 */ /* 0x000fce000f8e00ff */
.L_x_15:
[----:B------:R-:W-:-:S13]  /*1140*/  LOP3.LUT P0, RZ, R0, 0xff, RZ, 0xc0, !PT ;  /* 0x000000ff00ff7812 */ /* 0x000fda000780c0ff */
[----:B------:R-:W-:Y:S05]  /*1150*/  @!P0 EXIT ;  /* 0x000000000000894d */ /* 0x000fea0003800000 */
[----:B------:R-:W-:Y:S01]  /*1160*/  ULDC UR4, c[0x0][0x28c] ;  /* 0x0000a30000047ab9 */ /* 0x000fe20000000800 */
[----:B--2---:R-:W-:Y:S01]  /*1170*/  LOP3.LUT R157, R19, 0x1, RZ, 0xfc, !PT ;  /* 0x00000001139d7812 */ /* 0x004fe200078efcff */
[----:B------:R-:W-:Y:S01]  /*1180*/  UIADD3 UR4, UR4, 0x3f, URZ ;  /* 0x0000003f04047890 */ /* 0x000fe2000fffe03f */
[----:B------:R-:W-:Y:S01]  /*1190*/  UMOV UR38, URZ ;  /* 0x0000003f00267c82 */ /* 0x000fe20008000000 */
[----:B------:R-:W-:Y:S02]  /*11a0*/  UMOV UR39, URZ ;  /* 0x0000003f00277c82 */ /* 0x000fe40008000000 */
[----:B------:R-:W-:-:S04]  /*11b0*/  USHF.R.S32.HI UR5, URZ, 0x1f, UR4 ;  /* 0x0000001f3f057899 */ /* 0x000fc80008011404 */
[----:B------:R-:W-:-:S04]  /*11c0*/  ULEA.HI UR5, UR5, UR4, URZ, 0x6 ;  /* 0x0000000405057291 */ /* 0x000fc8000f8f303f */
[----:B------:R-:W-:-:S12]  /*11d0*/  USHF.R.S32.HI UR40, URZ, 0x6, UR5 ;  /* 0x000000063f287899 */ /* 0x000fd80008011405 */
.L_x_292:
[----:B------:R-:W-:Y:S01]  /*11e0*/  LOP3.LUT R0, R18, 0x80, RZ, 0xc0, !PT ;  /* 0x0000008012007812 */ /* 0x000fe200078ec0ff */
[----:B--2---:R-:W2:Y:S01]  /*11f0*/  S2UR UR7, SR_CgaCtaId ;  /* 0x00000000000779c3 */ /* 0x004ea20000008800 */
[----:B------:R-:W-:Y:S02]  /*1200*/  UMOV UR6, 0x400 ;  /* 0x0000040000067882 */ /* 0x000fe40000000000 */
[----:B------:R-:W-:-:S06]  /*1210*/  SHF.R.U32.HI R0, RZ, 0x7, R0 ;  /* 0x00000007ff007819 */ /* 0x000fcc0000011600 */
[----:B---3--:R-:W3:Y:S01]  /*1220*/  SHFL.IDX PT, R0, R0, RZ, 0x1f ;  /* 0x00001fff00007589 */ /* 0x008ee200000e0000 */
[----:B--2---:R-:W-:Y:S01]  /*1230*/  ULEA UR6, UR7, UR6, 0x18 ;  /* 0x0000000607067291 */ /* 0x004fe2000f8ec03f */
[----:B---3--:R-:W-:-:S13]  /*1240*/  R2UR UR4, R0 ;  /* 0x00000000000472ca */ /* 0x008fda00000e0000 */
[----:B------:R-:W-:-:S04]  /*1250*/  ULEA.HI UR5, UR4, UR4, URZ, 0x1 ;  /* 0x0000000404057291 */ /* 0x000fc8000f8f083f */
[----:B------:R-:W-:-:S04]  /*1260*/  ULOP3.LUT UR5, UR5, 0x7fffe, URZ, 0xc0, !UPT ;  /* 0x0007fffe05057892 */ /* 0x000fc8000f8ec03f */
[----:B------:R-:W-:-:S03]  /*1270*/  UIADD3 UR5, UR4, -UR5, URZ ;  /* 0x8000000504057290 */ /* 0x000fc6000fffe03f */
[----:B------:R-:W-:Y:S01]  /*1280*/  ULDC UR4, c[0x0][0x28c] ;  /* 0x0000a30000047ab9 */ /* 0x000fe20000000800 */
[----:B------:R-:W-:Y:S01]  /*1290*/  ULEA UR5, UR5, UR6, 0xd ;  /* 0x0000000605057291 */ /* 0x000fe2000f8e683f */
[----:B------:R-:W-:-:S03]  /*12a0*/  ISETP.LT.AND P0, PT, RZ, UR4, PT ;  /* 0x00000004ff007c0c */ /* 0x000fc6000bf01270 */
[----:B------:R-:W-:-:S04]  /*12b0*/  UIADD3 UR5, UR5, 0x100, URZ ;  /* 0x0000010005057890 */ /* 0x000fc8000fffe03f */
[----:B------:R-:W-:-:S04]  /*12c0*/  USHF.R.U32.HI UR5, URZ, 0x4, UR5 ;  /* 0x000000043f057899 */ /* 0x000fc80008011605 */
[----:B------:R-:W-:Y:S02]  /*12d0*/  ULOP3.LUT UR41, UR5, 0x3fff, URZ, 0xc0, !UPT ;  /* 0x00003fff05297892 */ /* 0x000fe4000f8ec03f */
[----:B-1--45:R-:W-:Y:S10]  /*12e0*/  @P0 BRA `(.L_x_17) ;  /* 0x0000000000400947 */ /* 0x032ff40003800000 */
[----:B------:R-:W-:Y:S01]  /*12f0*/  MOV R0, 0x0 ;  /* 0x0000000000007802 */ /* 0x000fe20000000f00 */
[----:B------:R-:W-:Y:S01]  /*1300*/  ULDC.64 UR4, c[0x4][0x68] ;  /* 0x01001a0000047ab9 */ /* 0x000fe20000000a00 */
[----:B------:R-:W-:Y:S01]  /*1310*/  ULDC.64 UR6, c[0x4][0x8] ;  /* 0x0100020000067ab9 */ /* 0x000fe20000000a00 */
[----:B01----:R-:W-:Y:S01]  /*1320*/  IMAD.U32 R4, RZ, RZ, UR4 ;  /* 0x00000004ff047e24 */ /* 0x003fe2000f8e00ff */
[----:B------:R0:W1:Y:S01]  /*1330*/  LDC.64 R14, c[0x4][R0] ;  /* 0x01000000000e7b82 */ /* 0x0000620000000a00 */
[----:B------:R-:W-:Y:S01]  /*1340*/  IMAD.U32 R5, RZ, RZ, UR5 ;  /* 0x00000005ff057e24 */ /* 0x000fe2000f8e00ff */
[----:B------:R-:W-:Y:S01]  /*1350*/  ULDC.64 UR4, c[0x4][0x70] ;  /* 0x01001c0000047ab9 */ /* 0x000fe20000000a00 */
[----:B------:R-:W-:Y:S02]  /*1360*/  IMAD.U32 R10, RZ, RZ, UR6 ;  /* 0x00000006ff0a7e24 */ /* 0x000fe4000f8e00ff */
[----:B------:R-:W-:Y:S02]  /*1370*/  IMAD.U32 R6, RZ, RZ, UR4 ;  /* 0x00000004ff067e24 */ /* 0x000fe4000f8e00ff */
[----:B------:R-:W-:-:S02]  /*1380*/  IMAD.U32 R7, RZ, RZ, UR5 ;  /* 0x00000005ff077e24 */ /* 0x000fc4000f8e00ff */
[----:B------:R-:W-:Y:S02]  /*1390*/  IMAD.U32 R11, RZ, RZ, UR7 ;  /* 0x00000007ff0b7e24 */ /* 0x000fe4000f8e00ff */
[----:B------:R-:W-:Y:S02]  /*13a0*/  IMAD.MOV.U32 R8, RZ, RZ, 0x1e1 ;  /* 0x000001e1ff087424 */ /* 0x000fe400078e00ff */
[----:B------:R-:W-:Y:S02]  /*13b0*/  IMAD.MOV.U32 R12, RZ, RZ, 0x1 ;  /* 0x00000001ff0c7424 */ /* 0x000fe400078e00ff */
[----:B0-----:R-:W-:-:S07]  /*13c0*/  IMAD.MOV.U32 R13, RZ, RZ, RZ ;  /* 0x000000ffff0d7224 */ /* 0x001fce00078e00ff */
[----:B------:R-:W-:-:S07]  /*13d0*/  LEPC R20, `(.L_x_17) ;  /* 0x000000001014794e */ /* 0x000fce0000000000 */
[----:B-1---5:R-:W-:Y:S05]  /*13e0*/  CALL.ABS.NOINC R14 ;  /* 0x000000000e007343 */ /* 0x022fea0003c00000 */
.L_x_17:
[----:B------:R-:W-:-:S13]  /*13f0*/  ISETP.NE.AND P0, PT, R157, 0x3, PT ;  /* 0x000000039d00780c */ /* 0x000fda0003f05270 */
[----:B------:R-:W-:Y:S05]  /*1400*/  @!P0 BRA `(.L_x_18) ;  /* 0x0000000000048947 */ /* 0x000fea0003800000 */
[----:B------:R-:W-:Y:S01]  /*1410*/  BPT.TRAP 0x1 ;  /* 0x000000040000795c */ /* 0x000fe20000300000 */
.L_x_18:
[----:B------:R-:W2:Y:S01]  /*1420*/  S2UR UR5, SR_CgaCtaId ;  /* 0x00000000000579c3 */ /* 0x000ea20000008800 */
[----:B------:R-:W-:Y:S01]  /*1430*/  UMOV UR4, 0x400 ;  /* 0x0000040000047882 */ /* 0x000fe20000000000 */
[----:B------:R-:W-:Y:S02]  /*1440*/  IMAD.U32 R0, RZ, RZ, UR38 ;  /* 0x00000026ff007e24 */ /* 0x000fe4000f8e00ff */
[----:B------:R-:W-:-:S03]  /*1450*/  IMAD.U32 R3, RZ, RZ, UR39 ;  /* 0x00000027ff037e24 */ /* 0x000fc6000f8e00ff */
[----:B------:R-:W-:Y:S01]  /*1460*/  SHF.L.U32 R0, R0, 0x1f, RZ ;  /* 0x0000001f00007819 */ /* 0x000fe200000006ff */
[----:B--2---:R-:W-:-:S06]  /*1470*/  ULEA UR4, UR5, UR4, 0x18 ;  /* 0x0000000405047291 */ /* 0x004fcc000f8ec03f */
[----:B------:R-:W-:-:S04]  /*1480*/  IMAD.U32 R6, RZ, RZ, UR4 ;  /* 0x00000004ff067e24 */ /* 0x000fc8000f8e00ff */
[----:B------:R-:W-:-:S04]  /*1490*/  IMAD R3, R3, 0x8, R6 ;  /* 0x0000000803037824 */ /* 0x000fc800078e0206 */
[----:B------:R2:W3:Y:S01]  /*14a0*/  SYNCS.PHASECHK.TRANS64.TRYWAIT P1, [R3+URZ], R0 ;  /* 0x00000000030075a7 */ /* 0x0004e2000802017f */
[----:B------:R-:W-:Y:S05]  /*14b0*/  @!P0 BRA `(.L_x_19) ;  /* 0x0000000000048947 */ /* 0x000fea0003800000 */
[----:B------:R-:W-:Y:S01]  /*14c0*/  BPT.TRAP 0x1 ;  /* 0x000000040000795c */ /* 0x000fe20000300000 */
.L_x_19:
[----:B---3--:R-:W-:Y:S05]  /*14d0*/  @P1 BRA `(.L_x_20) ;  /* 0x0000000000081947 */ /* 0x008fea0003800000 */
[----:B------:R-:W3:Y:S02]  /*14e0*/  SYNCS.PHASECHK.TRANS64.TRYWAIT P1, [R3+URZ], R0 ;  /* 0x00000000030075a7 */ /* 0x000ee4000802017f */
[----:B---3--:R-:W-:Y:S05]  /*14f0*/  @!P1 BRA `(.L_x_21) ;  /* 0x000000a800249947 */ /* 0x008fea0003800000 */
.L_x_20:
[----:B------:R-:W-:-:S04]  /*1500*/  UISETP.LT.AND UP0, UPT, UR40, 0x1, UPT ;  /* 0x000000012800788c */ /* 0x000fc8000bf01270 */
[----:B------:R-:W-:-:S06]  /*1510*/  USEL UR4, UR40, 0x1, UP0 ;  /* 0x0000000128047887 */ /* 0x000fcc0008000000 */
[----:B--23--:R-:W-:Y:S01]  /*1520*/  IMAD.U32 R0, RZ, RZ, UR4 ;  /* 0x00000004ff007e24 */ /* 0x00cfe2000f8e00ff */
[----:B------:R-:W-:Y:S05]  /*1530*/  WARPSYNC.ALL ;  /* 0x0000000000007948 */ /* 0x000fea0003800000 */
[----:B------:R-:W-:-:S04]  /*1540*/  IADD3 R0, -R0, UR40, RZ ;  /* 0x0000002800007c10 */ /* 0x000fc8000fffe1ff */
[----:B------:R-:W-:Y:S02]  /*1550*/  ISETP.GE.AND P1, PT, R0, 0x1, PT ;  /* 0x000000010000780c */ /* 0x000fe40003f26270 */
[----:B------:R-:W-:Y:S01]  /*1560*/  R2UR UR4, R6 ;  /* 0x00000000060472ca */ /* 0x000fe200000e0000 */
[----:B------:R-:W-:Y:S01]  /*1570*/  WARPGROUP.ARRIVE ;  /* 0x00000000000079c5 */ /* 0x000fe20000000000 */
[----:B------:R-:W-:Y:S01]  /*1580*/  UMOV UR9, 0x40000040 ;  /* 0x4000004000097882 */ /* 0x000fe20000000000 */
[----:B------:R-:W-:-:S10]  /*1590*/  UMOV UR11, 0x40000040 ;  /* 0x40000040000b7882 */ /* 0x000fd40000000000 */
[----:B------:R-:W-:-:S04]  /*15a0*/  UIADD3 UR4, UR4, 0x18100, URZ ;  /* 0x0001810004047890 */ /* 0x000fc8000fffe03f */
[----:B------:R-:W-:-:S04]  /*15b0*/  USHF.R.U32.HI UR4, URZ, 0x4, UR4 ;  /* 0x000000043f047899 */ /* 0x000fc80008011604 */
[----:B------:R-:W-:Y:S02]  /*15c0*/  ULOP3.LUT UR5, UR4, 0x3fff, URZ, 0xc0, !UPT ;  /* 0x00003fff04057892 */ /* 0x000fe4000f8ec03f */
[----:B------:R-:W-:Y:S02]  /*15d0*/  ULOP3.LUT UR4, UR41, 0x10000, URZ, 0xfc, !UPT ;  /* 0x0001000029047892 */ /* 0x000fe4000f8efc3f */
[----:B------:R-:W-:Y:S02]  /*15e0*/  ULOP3.LUT UR5, UR5, 0x10000, URZ, 0xfc, !UPT ;  /* 0x0001000005057892 */ /* 0x000fe4000f8efc3f */
[----:B------:R-:W-:Y:S02]  /*15f0*/  ULEA UR6, UR39, UR4, 0xb ;  /* 0x0000000427067291 */ /* 0x000fe4000f8e583f */
[----:B------:R-:W-:-:S05]  /*1600*/  ULEA UR7, UR39, UR5, 0xc ;  /* 0x0000000527077291 */ /* 0x000fca000f8e603f */
[----:B------:R-:W-:Y:S02]  /*1610*/  UMOV UR8, UR6 ;  /* 0x0000000600087c82 */ /* 0x000fe40008000000 */
[----:B------:R-:W-:Y:S02]  /*1620*/  UMOV UR10, UR7 ;  /* 0x00000007000a7c82 */ /* 0x000fe40008000000 */
[----:B------:R-:W-:Y:S01]  /*1630*/  HGMMA.64x256x8.F32.TF32 R24, gdesc[UR8], RZ, !UPT, gsb0 ;  /* 0x07e00000081879f0 */ /* 0x000fe2000c0028ff */
[----:B------:R-:W-:Y:S02]  /*1640*/  UIADD3 UR8, UR6, 0x2, URZ ;  /* 0x0000000206087890 */ /* 0x000fe4000fffe03f */
[----:B------:R-:W-:Y:S01]  /*1650*/  UIADD3 UR10, UR7, 0x2, URZ ;  /* 0x00000002070a7890 */ /* 0x000fe2000fffe03f */
[----:B------:R-:W-:Y:S01]  /*1660*/  UMOV UR9, 0x40000040 ;  /* 0x4000004000097882 */ /* 0x000fe20000000000 */
[----:B------:R-:W-:Y:S01]  /*1670*/  UMOV UR11, 0x40000040 ;  /* 0x40000040000b7882 */ /* 0x000fe20000000000 */
[----:B------:R-:W-:-:S02]  /*1680*/  WARPGROUP.DEPBAR.LE gsb0, 0x0 ;  /* 0x00008000000079c5 */ /* 0x000fc40000010000 */
[----:B------:R-:W-:-:S15]  /*1690*/  WARPGROUP.ARRIVE ;  /* 0x00000000000079c5 */ /* 0x000fde0000000000 */
[----:B------:R-:W-:-:S05]  /*16a0*/  NOP ;  /* 0x0000000000007918 */ /* 0x000fca0000000000 */
[----:B------:R-:W-:Y:S01]  /*16b0*/  HGMMA.64x256x8.F32.TF32 R24, gdesc[UR8], R24, gsb0 ;  /* 0x07e00000081879f0 */ /* 0x000fe20008002818 */
[----:B------:R-:W-:Y:S02]  /*16c0*/  UIADD3 UR8, UR6, 0x4, URZ ;  /* 0x0000000406087890 */ /* 0x000fe4000fffe03f */
[----:B------:R-:W-:Y:S01]  /*16d0*/  UIADD3 UR10, UR7, 0x4, URZ ;  /* 0x00000004070a7890 */ /* 0x000fe2000fffe03f */
[----:B------:R-:W-:Y:S01]  /*16e0*/  UMOV UR9, 0x40000040 ;  /* 0x4000004000097882 */ /* 0x000fe20000000000 */
[----:B------:R-:W-:Y:S01]  /*16f0*/  UMOV UR11, 0x40000040 ;  /* 0x40000040000b7882 */ /* 0x000fe20000000000 */
[----:B------:R-:W-:Y:S02]  /*1700*/  WARPGROUP.DEPBAR.LE gsb0, 0x0 ;  /* 0x00008000000079c5 */ /* 0x000fe40000010000 */
        /* <DEDUP_REMOVED lines=42> */
[----:B------:R-:W-:Y:S03]  /*19b0*/  HGMMA.64x256x8.F32.TF32 R24, gdesc[UR8], R24, gsb0 ;  /* 0x07e00000081879f0 */ /* 0x000fe60008002818 */
[----:B------:R-:W-:Y:S02]  /*19c0*/  WARPGROUP.DEPBAR.LE gsb0, 0x0 ;  /* 0x00008000000079c5 */ /* 0x000fe40000010000 */
[----:B------:R-:W-:Y:S05]  /*19d0*/  @!P1 BRA `(.L_x_22) ;  /* 0x0000000400b09947 */ /* 0x000fea0003800000 */
[----:B------:R-:W-:Y:S02]  /*19e0*/  UIADD3 UR6, UR39, 0x1, URZ ;  /* 0x0000000127067890 */ /* 0x000fe4000fffe03f */
[----:B------:R-:W-:Y:S02]  /*19f0*/  IMAD.U32 R3, RZ, RZ, UR39 ;  /* 0x00000027ff037e24 */ /* 0x000fe4000f8e00ff */
[----:B------:R-:W-:-:S04]  /*1a00*/  UISETP.NE.AND UP0, UPT, UR6, 0x3, UPT ;  /* 0x000000030600788c */ /* 0x000fc8000bf05270 */
[----:B------:R-:W-:Y:S02]  /*1a10*/  USEL UR7, URZ, 0x1, UP0 ;  /* 0x000000013f077887 */ /* 0x000fe40008000000 */
[----:B------:R-:W-:Y:S02]  /*1a20*/  USEL UR6, UR6, URZ, UP0 ;  /* 0x0000003f06067287 */ /* 0x000fe40008000000 */
[----:B------:R-:W-:-:S06]  /*1a30*/  ULOP3.LUT UR7, UR38, UR7, URZ, 0x3c, !UPT ;  /* 0x0000000726077292 */ /* 0x000fcc000f8e3c3f */
[----:B------:R-:W-:-:S07]  /*1a40*/  IMAD.U32 R7, RZ, RZ, UR7 ;  /* 0x00000007ff077e24 */ /* 0x000fce000f8e00ff */
.L_x_29:
[----:B------:R-:W-:Y:S05]  /*1a50*/  @!P0 BRA `(.L_x_23) ;  /* 0x0000000000048947 */ /* 0x000fea0003800000 */
[----:B------:R-:W-:Y:S01]  /*1a60*/  BPT.TRAP 0x1 ;  /* 0x000000040000795c */ /* 0x000fe20000300000 */
.L_x_23:
[----:B------:R-:W2:Y:S01]  /*1a70*/  S2UR UR8, SR_CgaCtaId ;  /* 0x00000000000879c3 */ /* 0x000ea20000008800 */
[----:B------:R-:W-:Y:S01]  /*1a80*/  UMOV UR7, 0x400 ;  /* 0x0000040000077882 */ /* 0x000fe20000000000 */
[----:B01----:R-:W-:Y:S01]  /*1a90*/  IMAD.U32 R5, RZ, RZ, UR6 ;  /* 0x00000006ff057e24 */ /* 0x003fe2000f8e00ff */
[----:B------:R-:W-:Y:S01]  /*1aa0*/  SHF.L.U32 R4, R7, 0x1f, RZ ;  /* 0x0000001f07047819 */ /* 0x000fe200000006ff */
[----:B--2---:R-:W-:-:S06]  /*1ab0*/  ULEA UR7, UR8, UR7, 0x18 ;  /* 0x0000000708077291 */ /* 0x004fcc000f8ec03f */
[----:B------:R-:W-:-:S04]  /*1ac0*/  IMAD.U32 R6, RZ, RZ, UR7 ;  /* 0x00000007ff067e24 */ /* 0x000fc8000f8e00ff */
[----:B------:R-:W-:-:S04]  /*1ad0*/  IMAD R5, R5, 0x8, R6 ;  /* 0x0000000805057824 */ /* 0x000fc800078e0206 */
[----:B------:R0:W1:Y:S01]  /*1ae0*/  SYNCS.PHASECHK.TRANS64.TRYWAIT P1, [R5+URZ], R4 ;  /* 0x00000004050075a7 */ /* 0x000062000802017f */
[----:B------:R-:W-:Y:S05]  /*1af0*/  @!P0 BRA `(.L_x_24) ;  /* 0x0000000000048947 */ /* 0x000fea0003800000 */
[----:B------:R-:W-:Y:S01]  /*1b00*/  BPT.TRAP 0x1 ;  /* 0x000000040000795c */ /* 0x000fe20000300000 */
.L_x_24:
[----:B-1----:R-:W-:Y:S05]  /*1b10*/  @P1 BRA `(.L_x_25) ;  /* 0x0000000000081947 */ /* 0x002fea0003800000 */
[----:B------:R-:W1:Y:S02]  /*1b20*/  SYNCS.PHASECHK.TRANS64.TRYWAIT P1, [R5+URZ], R4 ;  /* 0x00000004050075a7 */ /* 0x000e64000802017f */
[----:B-1----:R-:W-:Y:S05]  /*1b30*/  @!P1 BRA `(.L_x_26) ;  /* 0x000000a000a89947 */ /* 0x002fea0003800000 */
.L_x_25:
[----:B------:R-:W-:Y:S01]  /*1b40*/  ULEA UR7, UR6, UR4, 0xb ;  /* 0x0000000406077291 */ /* 0x000fe2000f8e583f */
[----:B------:R-:W-:Y:S01]  /*1b50*/  WARPGROUP.ARRIVE ;  /* 0x00000000000079c5 */ /* 0x000fe20000000000 */
[----:B------:R-:W-:Y:S01]  /*1b60*/  ULEA UR12, UR6, UR5, 0xc ;  /* 0x00000005060c7291 */ /* 0x000fe2000f8e603f */
[----:B------:R-:W-:Y:S01]  /*1b70*/  UMOV UR9, 0x40000040 ;  /* 0x4000004000097882 */ /* 0x000fe20000000000 */
[----:B------:R-:W-:-:S03]  /*1b80*/  UMOV UR11, 0x40000040 ;  /* 0x40000040000b7882 */ /* 0x000fc60000000000 */
[----:B------:R-:W-:Y:S02]  /*1b90*/  UMOV UR8, UR7 ;  /* 0x0000000700087c82 */ /* 0x000fe40008000000 */
[----:B------:R-:W-:Y:S02]  /*1ba0*/  UMOV UR10, UR12 ;  /* 0x0000000c000a7c82 */ /* 0x000fe40008000000 */
[----:B------:R-:W-:Y:S01]  /*1bb0*/  HGMMA.64x256x8.F32.TF32 R24, gdesc[UR8], R24, gsb0 ;  /* 0x07e00000081879f0 */ /* 0x000fe20008002818 */
        /* <DEDUP_REMOVED lines=58> */
[----:B------:R-:W-:Y:S01]  /*1f60*/  BPT.TRAP 0x1 ;  /* 0x000000040000795c */ /* 0x000fe20000300000 */
.L_x_27:
[----:B------:R-:W-:-:S13]  /*1f70*/  ISETP.NE.AND P1, PT, R22, RZ, PT ;  /* 0x000000ff1600720c */ /* 0x000fda0003f25270 */
[----:B01----:R-:W-:-:S04]  /*1f80*/  @P1 IMAD R4, R3, 0x8, R6 ;  /* 0x0000000803041824 */ /* 0x003fc800078e0206 */
[----:B------:R-:W-:-:S05]  /*1f90*/  @P1 VIADD R5, R4, 0x18 ;  /* 0x0000001804051836 */ /* 0x000fca0000000000 */
[----:B------:R-:W-:-:S04]  /*1fa0*/  @P1 PRMT R5, R152, 0x654, R5 ;  /* 0x0000065498051816 */ /* 0x000fc80000000005 */
[----:B------:R0:W-:Y:S01]  /*1fb0*/  @P1 SYNCS.ARRIVE.TRANS64.RED.A1T0 RZ, [R5+URZ], RZ ;  /* 0x000000ff05ff19a7 */ /* 0x0001e2000810043f */
[----:B------:R-:W-:-:S13]  /*1fc0*/  ISETP.GT.U32.AND P1, PT, R19, 0x1, PT ;  /* 0x000000011300780c */ /* 0x000fda0003f24070 */
[----:B0-----:R-:W-:Y:S05]  /*1fd0*/  @P1 BRA `(.L_x_28) ;  /* 0x0000000000041947 */ /* 0x001fea0003800000 */
[----:B------:R-:W-:Y:S01]  /*1fe0*/  BPT.TRAP 0x1 ;  /* 0x000000040000795c */ /* 0x000fe20000300000 */
.L_x_28:
[----:B------:R-:W-:Y:S01]  /*1ff0*/  UIADD3 UR6, UR6, 0x1, URZ ;  /* 0x0000000106067890 */ /* 0x000fe2000fffe03f */
[C---:B------:R-:W-:Y:S01]  /*2000*/  ISETP.GT.AND P2, PT, R0.reuse, 0x1, PT ;  /* 0x000000010000780c */ /* 0x040fe20003f44270 */
[----:B------:R-:W-:Y:S02]  /*2010*/  VIADD R3, R3, 0x1 ;  /* 0x0000000103037836 */ /* 0x000fe40000000000 */
[----:B------:R-:W-:Y:S01]  /*2020*/  UISETP.NE.AND UP0, UPT, UR6, 0x3, UPT ;  /* 0x000000030600788c */ /* 0x000fe2000bf05270 */
[----:B------:R-:W-:Y:S02]  /*2030*/  VIADD R0, R0, 0xffffffff ;  /* 0xffffffff00007836 */ /* 0x000fe40000000000 */
[C---:B------:R-:W-:Y:S01]  /*2040*/  ISETP.NE.AND P1, PT, R3.reuse, 0x3, PT ;  /* 0x000000030300780c */ /* 0x040fe20003f25270 */
[----:B------:R-:W-:Y:S02]  /*2050*/  USEL UR7, URZ, 0x1, UP0 ;  /* 0x000000013f077887 */ /* 0x000fe40008000000 */
[----:B------:R-:W-:Y:S01]  /*2060*/  USEL UR6, UR6, URZ, UP0 ;  /* 0x0000003f06067287 */ /* 0x000fe20008000000 */
[----:B------:R-:W-:-:S03]  /*2070*/  SEL R3, R3, RZ, P1 ;  /* 0x000000ff03037207 */ /* 0x000fc60000800000 */
[----:B------:R-:W-:Y:S01]  /*2080*/  LOP3.LUT R7, R7, UR7, RZ, 0x3c, !PT ;  /* 0x0000000707077c12 */ /* 0x000fe2000f8e3cff */
[----:B------:R-:W-:Y:S07]  /*2090*/  @P2 BRA `(.L_x_29) ;  /* 0xfffffff8006c2947 */ /* 0x000fee000383ffff */
.L_x_22:
[----:B------:R-:W2:Y:S02]  /*20a0*/  LDC R0, c[0x0][0x28c] ;  /* 0x0000a300ff007b82 */ /* 0x000ea40000000800 */
[----:B--2---:R-:W-:-:S13]  /*20b0*/  ISETP.GE.AND P1, PT, R0, 0x1, PT ;  /* 0x000000010000780c */ /* 0x004fda0003f26270 */
[----:B------:R-:W-:Y:S05]  /*20c0*/  @!P1 BRA `(.L_x_30) ;  /* 0x0000000000509947 */ /* 0x000fea0003800000 */
[----:B------:R-:W-:Y:S05]  /*20d0*/  @!P0 BRA `(.L_x_31) ;  /* 0x0000000000048947 */ /* 0x000fea0003800000 */
[----:B------:R-:W-:Y:S01]  /*20e0*/  BPT.TRAP 0x1 ;  /* 0x000000040000795c */ /* 0x000fe20000300000 */
.L_x_31:
[----:B------:R-:W-:Y:S01]  /*20f0*/  ISETP.NE.AND P0, PT, R22, RZ, PT ;  /* 0x000000ff1600720c */ /* 0x000fe20003f05270 */
[----:B------:R-:W-:Y:S01]  /*2100*/  BSSY B0, `(.L_x_32) ;  /* 0x000000e000007945 */ /* 0x000fe20003800000 */
[----:B------:R-:W-:-:S11]  /*2110*/  ISETP.GT.U32.AND P1, PT, R19, 0x1, PT ;  /* 0x000000011300780c */ /* 0x000fd60003f24070 */
[----:B------:R-:W-:Y:S05]  /*2120*/  @!P0 BRA `(.L_x_33) ;  /* 0x00000000002c8947 */ /* 0x000fea0003800000 */
[----:B------:R-:W-:-:S04]  /*2130*/  UISETP.LT.AND UP0, UPT, UR40, 0x1, UPT ;  /* 0x000000012800788c */ /* 0x000fc8000bf01270 */
[----:B------:R-:W-:-:S04]  /*2140*/  USEL UR6, UR40, 0x1, UP0 ;  /* 0x0000000128067887 */ /* 0x000fc80008000000 */
[----:B------:R-:W-:-:S04]  /*2150*/  UIADD3 UR6, UR39, UR40, -UR6 ;  /* 0x0000002827067290 */ /* 0x000fc8000fffe806 */
[----:B------:R-:W-:-:S04]  /*2160*/  UIMAD.WIDE.U32 UR4, UR6, -0x55555555, URZ ;  /* 0xaaaaaaab060478a5 */ /* 0x000fc8000f8e003f */
[----:B------:R-:W-:-:S04]  /*2170*/  USHF.R.U32.HI UR4, URZ, 0x1, UR5 ;  /* 0x000000013f047899 */ /* 0x000fc80008011605 */
[----:B------:R-:W-:-:S06]  /*2180*/  UIMAD UR6, UR4, -0x3, UR6 ;  /* 0xfffffffd040678a4 */ /* 0x000fcc000f8e0206 */
[----:B------:R-:W-:-:S04]  /*2190*/  IMAD.U32 R3, RZ, RZ, UR6 ;  /* 0x00000006ff037e24 */ /* 0x000fc8000f8e00ff */
[----:B------:R-:W-:-:S04]  /*21a0*/  IMAD R0, R3, 0x8, R6 ;  /* 0x0000000803007824 */ /* 0x000fc800078e0206 */
[----:B------:R-:W-:-:S05]  /*21b0*/  VIADD R3, R0, 0x18 ;  /* 0x0000001800037836 */ /* 0x000fca0000000000 */
[----:B------:R-:W-:-:S04]  /*21c0*/  PRMT R3, R152, 0x654, R3 ;  /* 0x0000065498037816 */ /* 0x000fc80000000003 */
[----:B------:R2:W-:Y:S03]  /*21d0*/  SYNCS.ARRIVE.TRANS64.RED.A1T0 RZ, [R3+URZ], RZ ;  /* 0x000000ff03ff79a7 */ /* 0x0005e6000810043f */
.L_x_33:
[----:B------:R-:W-:Y:S05]  /*21e0*/  BSYNC B0 ;  /* 0x0000000000007941 */ /* 0x000fea0003800000 */
.L_x_32:
[----:B------:R-:W-:Y:S05]  /*21f0*/  @P1 BRA `(.L_x_30) ;  /* 0x0000000000041947 */ /* 0x000fea0003800000 */
[----:B------:R-:W-:Y:S01]  /*2200*/  BPT.TRAP 0x1 ;  /* 0x000000040000795c */ /* 0x000fe20000300000 */
.L_x_30:
[----:B------:R-:W3:Y:S01]  /*2210*/  LDC R6, c[0x0][0x288] ;  /* 0x0000a200ff067b82 */ /* 0x000ee20000000800 */
[--C-:B------:R-:W-:Y:S01]  /*2220*/  SHF.R.U32.HI R0, RZ, 0x2, R18.reuse ;  /* 0x00000002ff007819 */ /* 0x100fe20000011612 */
[----:B------:R-:W-:Y:S01]  /*2230*/  UIADD3 UR39, UR40, UR39, URZ ;  /* 0x0000002728277290 */ /* 0x000fe2000fffe03f */
[----:B01----:R-:W-:Y:S01]  /*2240*/  SHF.R.U32.HI R5, RZ, 0x7, R18 ;  /* 0x00000007ff057819 */ /* 0x003fe20000011612 */
[----:B------:R-:W-:Y:S01]  /*2250*/  ULDC UR7, c[0x0][0x284] ;  /* 0x0000a10000077ab9 */ /* 0x000fe20000000800 */
[----:B------:R-:W-:Y:S01]  /*2260*/  LOP3.LUT R4, R18, 0x60, RZ, 0xc0, !PT ;  /* 0x0000006012047812 */ /* 0x000fe200078ec0ff */
[----:B------:R-:W-:Y:S01]  /*2270*/  UISETP.GT.U32.AND UP0, UPT, UR39, 0x2, UPT ;  /* 0x000000022700788c */ /* 0x000fe2000bf04070 */
[----:B--2---:R-:W-:Y:S01]  /*2280*/  LOP3.LUT R3, R0, 0x7, RZ, 0xc0, !PT ;  /* 0x0000000700037812 */ /* 0x004fe200078ec0ff */
[----:B------:R-:W-:Y:S01]  /*2290*/  UISETP.GE.U32.AND UP1, UPT, UR40, 0x3, UPT ;  /* 0x000000032800788c */ /* 0x000fe2000bf26070 */
[----:B------:R-:W-:Y:S01]  /*22a0*/  LOP3.LUT R0, R5, 0x1, RZ, 0xc0, !PT ;  /* 0x0000000105007812 */ /* 0x000fe200078ec0ff */
[----:B------:R-:W-:Y:S01]  /*22b0*/  UISETP.LT.U32.AND UP0, UPT, UR40, 0x3, UP0 ;  /* 0x000000032800788c */ /* 0x000fe20008701070 */
[----:B------:R-:W-:Y:S01]  /*22c0*/  SHF.R.U32.HI R10, RZ, 0x1, R4 ;  /* 0x00000001ff0a7819 */ /* 0x000fe20000011604 */
[----:B------:R-:W-:Y:S01]  /*22d0*/  IMAD.SHL.U32 R4, R18, 0x2, RZ ;  /* 0x0000000212047824 */ /* 0x000fe200078e00ff */
[----:B------:R-:W-:Y:S01]  /*22e0*/  SHF.R.S32.HI R21, RZ, 0x1f, R23 ;  /* 0x0000001fff157819 */ /* 0x000fe20000011417 */
[----:B------:R-:W-:Y:S01]  /*22f0*/  IMAD.SHL.U32 R8, R0, 0x40, RZ ;  /* 0x0000004000087824 */ /* 0x000fe200078e00ff */
[--C-:B------:R-:W-:Y:S01]  /*2300*/  IADD3 R5, RZ, -R10, -R3.reuse ;  /* 0x8000000aff057210 */ /* 0x100fe20007ffe803 */
[----:B------:R-:W-:Y:S01]  /*2310*/  ULDC.64 UR8, c[0x0][0x5d0] ;  /* 0x0001740000087ab9 */ /* 0x000fe20000000a00 */
[----:B------:R-:W-:Y:S01]  /*2320*/  LOP3.LUT R4, R4, 0x6, RZ, 0xc0, !PT ;  /* 0x0000000604047812 */ /* 0x000fe200078ec0ff */
[----:B------:R-:W-:Y:S01]  /*2330*/  UIMAD.WIDE.U32 UR4, UR39, -0x55555555, URZ ;  /* 0xaaaaaaab270478a5 */ /* 0x000fe2000f8e003f */
[----:B------:R-:W-:Y:S01]  /*2340*/  LOP3.LUT R3, R8, 0x40, R3, 0xe2, !PT ;  /* 0x0000004008037812 */ /* 0x000fe200078ee203 */
[----:B------:R-:W-:Y:S01]  /*2350*/  IMAD R11, R0, -0x40, R5 ;  /* 0xffffffc0000b7824 */ /* 0x000fe200078e0205 */
[----:B------:R-:W-:Y:S01]  /*2360*/  LOP3.LUT R0, R18, 0x3, RZ, 0xc0, !PT ;  /* 0x0000000312007812 */ /* 0x000fe200078ec0ff */
[----:B------:R-:W-:Y:S01]  /*2370*/  USEL UR6, URZ, 0x1, !UP0 ;  /* 0x000000013f067887 */ /* 0x000fe2000c000000 */
[----:B------:R-:W-:Y:S01]  /*2380*/  PRMT R8, R4, 0x6540, R153 ;  /* 0x0000654004087816 */ /* 0x000fe20000000099 */
[----:B------:R-:W-:Y:S01]  /*2390*/  IMAD.SHL.U32 R153, R153, 0x100, RZ ;  /* 0x0000010099997824 */ /* 0x000fe200078e00ff */
[----:B------:R-:W-:Y:S01]  /*23a0*/  USHF.R.U32.HI UR4, URZ, 0x1, UR5 ;  /* 0x000000013f047899 */ /* 0x000fe20008011605 */
[----:B---3--:R-:W-:Y:S01]  /*23b0*/  IMAD R12, R0, -0x2, R6 ;  /* 0xfffffffe000c7824 */ /* 0x008fe200078e0206 */
[----:B------:R-:W-:Y:S01]  /*23c0*/  SHF.R.S32.HI R9, RZ, 0x1f, R8 ;  /* 0x0000001fff097819 */ /* 0x000fe20000011408 */
[C---:B------:R-:W-:Y:S01]  /*23d0*/  IMAD.SHL.U32 R0, R154.reuse, 0x80, RZ ;  /* 0x000000809a007824 */ /* 0x040fe200078e00ff */
[----:B------:R-:W-:Y:S01]  /*23e0*/  ISETP.GE.AND P0, PT, R153, R6, PT ;  /* 0x000000069900720c */ /* 0x000fe20003f06270 */
[----:B------:R-:W-:Y:S01]  /*23f0*/  IMAD R4, R21, UR8, RZ ;  /* 0x0000000815047c24 */ /* 0x000fe2000f8e02ff */
[----:B------:R-:W-:Y:S01]  /*2400*/  ULOP3.LUT UR38, UR38, UR6, URZ, 0x3c, !UPT ;  /* 0x0000000626267292 */ /* 0x000fe2000f8e3c3f */
[----:B------:R-:W-:Y:S01]  /*2410*/  IMAD.WIDE R6, R154, 0x80, RZ ;  /* 0x000000809a067825 */ /* 0x000fe200078e02ff */
[C---:B------:R-:W-:Y:S01]  /*2420*/  ISETP.GE.OR P0, PT, R0.reuse, UR7, P0 ;  /* 0x0000000700007c0c */ /* 0x040fe20008706670 */
[----:B------:R-:W-:Y:S01]  /*2430*/  UIMAD UR39, UR4, -0x3, UR39 ;  /* 0xfffffffd042778a4 */ /* 0x000fe2000f8e0227 */
[----:B------:R-:W-:Y:S01]  /*2440*/  IADD3 R0, -R0, UR7, R11 ;  /* 0x0000000700007c10 */ /* 0x000fe2000fffe10b */
[C---:B------:R-:W-:Y:S01]  /*2450*/  IMAD R13, R23.reuse, UR9, R4 ;  /* 0x00000009170d7c24 */ /* 0x040fe2000f8e0204 */
[----:B------:R-:W-:Y:S01]  /*2460*/  @UP1 ULOP3.LUT UR38, UR38, 0x1, UR4, 0x78, !UPT ;  /* 0x0000000126261892 */ /* 0x000fe2000f8e7804 */
[----:B------:R-:W-:Y:S01]  /*2470*/  IMAD.WIDE.U32 R4, R23, UR8, R8 ;  /* 0x0000000817047c25 */ /* 0x000fe2000f8e0008 */
[----:B------:R-:W-:-:S03]  /*2480*/  LOP3.LUT R171, R6, R3, R10, 0xfe, !PT ;  /* 0x0000000306ab7212 */ /* 0x000fc600078efe0a */
[----:B------:R-:W-:Y:S02]  /*2490*/  IMAD.IADD R5, R5, 0x1, R13 ;  /* 0x0000000105057824 */ /* 0x000fe400078e020d */
[----:B------:R-:W-:Y:S02]  /*24a0*/  IMAD.IADD R3, R12, 0x1, -R153 ;  /* 0x000000010c037824 */ /* 0x000fe400078e0a99 */
[----:B------:R-:W-:Y:S01]  /*24b0*/  IMAD.MOV.U32 R154, RZ, RZ, -0x1 ;  /* 0xffffffffff9a7424 */ /* 0x000fe200078e00ff */
[----:B------:R-:W-:Y:S06]  /*24c0*/  @P0 BRA `(.L_x_34) ;  /* 0x0000007800d80947 */ /* 0x000fec0003800000 */
[----:B------:R-:W0:Y:S01]  /*24d0*/  LDC.64 R10, c[0x0][0x5c8] ;  /* 0x00017200ff0a7b82 */ /* 0x000e220000000a00 */
[----:B-----5:R-:W-:Y:S01]  /*24e0*/  FSETP.NEU.AND P0, PT, R156, RZ, PT ;  /* 0x000000ff9c00720b */ /* 0x020fe20003f0d000 */
[----:B------:R-:W-:Y:S01]  /*24f0*/  BSSY B0, `(.L_x_34) ;  /* 0x00007b3000007945 */ /* 0x000fe20003800000 */
[----:B------:R-:W-:-:S04]  /*2500*/  ISETP.GT.AND P1, PT, R3, RZ, PT ;  /* 0x000000ff0300720c */ /* 0x000fc80003f24270 */
[----:B------:R-:W-:Y:S01]  /*2510*/  ISETP.GT.AND P2, PT, R0, RZ, P1 ;  /* 0x000000ff0000720c */ /* 0x000fe20000f44270 */
[-C--:B0-----:R-:W-:Y:S02]  /*2520*/  IMAD R12, R7, R10.reuse, RZ ;  /* 0x0000000a070c7224 */ /* 0x081fe400078e02ff */
[----:B------:R-:W-:-:S04]  /*2530*/  IMAD.WIDE.U32 R162, R171, R10, R4 ;  /* 0x0000000aaba27225 */ /* 0x000fc800078e0004 */
[----:B------:R-:W-:-:S04]  /*2540*/  IMAD R5, R171, R11, R12 ;  /* 0x0000000bab057224 */ /* 0x000fc800078e020c */
[----:B------:R-:W-:Y:S01]  /*2550*/  IMAD.IADD R173, R163, 0x1, R5 ;  /* 0x00000001a3ad7824 */ /* 0x000fe200078e0205 */
[----:B------:R-:W-:Y:S06]  /*2560*/  @!P0 BRA `(.L_x_35) ;  /* 0x0000005400948947 */ /* 0x000fec0003800000 */
[----:B------:R-:W0:Y:S01]  /*2570*/  LDC.64 R14, c[0x0][0x5b8] ;  /* 0x00016e00ff0e7b82 */ /* 0x000e220000000a00 */
[----:B------:R-:W-:-:S07]  /*2580*/  ULDC.64 UR4, c[0x0][0x5c0] ;  /* 0x0001700000047ab9 */ /* 0x000fce0000000a00 */
[----:B------:R-:W1:Y:S08]  /*2590*/  LDC.64 R168, c[0x0][0x5b0] ;  /* 0x00016c00ffa87b82 */ /* 0x000e700000000a00 */
[----:B------:R-:W2:Y:S01]  /*25a0*/  LDC.64 R12, c[0x0][0x5a8] ;  /* 0x00016a00ff0c7b82 */ /* 0x000ea20000000a00 */
[-C--:B0-----:R-:W-:Y:S02]  /*25b0*/  IMAD R4, R21, R14.reuse, RZ ;  /* 0x0000000e15047224 */ /* 0x081fe400078e02ff */
[----:B------:R-:W-:-:S04]  /*25c0*/  IMAD.WIDE.U32 R164, R23, R14, R8 ;  /* 0x0000000e17a47225 */ /* 0x000fc800078e0008 */
[----:B------:R-:W-:Y:S02]  /*25d0*/  IMAD R163, R23, R15, R4 ;  /* 0x0000000f17a37224 */ /* 0x000fe400078e0204 */
[-C--:B-1----:R-:W-:Y:S02]  /*25e0*/  IMAD R6, R7, R168.reuse, RZ ;  /* 0x000000a807067224 */ /* 0x082fe400078e02ff */
[----:B------:R-:W-:Y:S02]  /*25f0*/  IMAD.IADD R21, R165, 0x1, R163 ;  /* 0x00000001a5157824 */ /* 0x000fe400078e02a3 */
[----:B------:R-:W-:Y:S02]  /*2600*/  IMAD.MOV.U32 R20, RZ, RZ, R164 ;  /* 0x000000ffff147224 */ /* 0x000fe400078e00a4 */
[C---:B------:R-:W-:Y:S02]  /*2610*/  IMAD R167, R171.reuse, R169, R6 ;  /* 0x000000a9aba77224 */ /* 0x040fe400078e0206 */
[----:B------:R-:W-:-:S04]  /*2620*/  IMAD.WIDE.U32 R4, R171, R168, R20 ;  /* 0x000000a8ab047225 */ /* 0x000fc800078e0014 */
[----:B------:R-:W-:Y:S01]  /*2630*/  IMAD.IADD R5, R5, 0x1, R167 ;  /* 0x0000000105057824 */ /* 0x000fe200078e02a7 */
[----:B--2---:R-:W-:-:S04]  /*2640*/  LEA R6, P0, R4, R12, 0x2 ;  /* 0x0000000c04067211 */ /* 0x004fc800078010ff */
[----:B------:R-:W-:-:S05]  /*2650*/  LEA.HI.X R7, R4, R13, R5, 0x2, P0 ;  /* 0x0000000d04077211 */ /* 0x000fca00000f1405 */
[----:B------:R0:W2:Y:S01]  /*2660*/  @P2 LDG.E.LTC128B R15, desc[UR36][R6.64] ;  /* 0x00000024060f2981 */ /* 0x0000a2000c1e1920 */
[----:B------:R-:W-:Y:S01]  /*2670*/  IMAD.WIDE.U32 R4, R171, R168, R8 ;  /* 0x000000a8ab047225 */ /* 0x000fe200078e0008 */
[----:B------:R-:W-:Y:S01]  /*2680*/  ISETP.GT.AND P0, PT, R3, 0x1, PT ;  /* 0x000000010300780c */ /* 0x000fe20003f04270 */
[----:B------:R-:W-:Y:S01]  /*2690*/  BSSY B1, `(.L_x_36) ;  /* 0x0000013000017945 */ /* 0x000fe20003800000 */
[C---:B------:R-:W-:Y:S01]  /*26a0*/  SHF.L.U64.HI R161, R168.reuse, 0x3, R169 ;  /* 0x00000003a8a17819 */ /* 0x040fe200000102a9 */
[----:B------:R-:W-:Y:S02]  /*26b0*/  IMAD.IADD R5, R167, 0x1, R5 ;  /* 0x00000001a7057824 */ /* 0x000fe400078e0205 */
[----:B------:R-:W-:Y:S02]  /*26c0*/  IMAD.SHL.U32 R160, R168, 0x8, RZ ;  /* 0x00000008a8a07824 */ /* 0x000fe400078e00ff */
[----:B------:R-:W-:Y:S01]  /*26d0*/  IMAD.WIDE.U32 R158, R23, R14, R4 ;  /* 0x0000000e179e7225 */ /* 0x000fe200078e0004 */
[----:B------:R-:W-:-:S03]  /*26e0*/  LEA R4, P3, R162, UR4, 0x2 ;  /* 0x00000004a2047c11 */ /* 0x000fc6000f8610ff */
[----:B0-----:R-:W-:Y:S01]  /*26f0*/  IMAD.IADD R7, R163, 0x1, R159 ;  /* 0x00000001a3077824 */ /* 0x001fe200078e029f */
[----:B------:R-:W-:Y:S01]  /*2700*/  LEA.HI.X R5, R162, UR5, R173, 0x2, P3 ;  /* 0x00000005a2057c11 */ /* 0x000fe200098f14ad */
[----:B------:R-:W-:Y:S01]  /*2710*/  IMAD.WIDE.U32 R160, R171, R168, R160 ;  /* 0x000000a8aba07225 */ /* 0x000fe200078e00a0 */
[----:B------:R-:W-:Y:S02]  /*2720*/  ISETP.GT.AND P3, PT, R0, RZ, P0 ;  /* 0x000000ff0000720c */ /* 0x000fe40000764270 */
[----:B------:R-:W-:-:S04]  /*2730*/  LEA R6, P4, R158, R12, 0x2 ;  /* 0x0000000c9e067211 */ /* 0x000fc800078810ff */
[----:B------:R-:W-:Y:S02]  /*2740*/  LEA.HI.X R7, R158, R13, R7, 0x2, P4 ;  /* 0x0000000d9e077211 */ /* 0x000fe400020f1407 */
[----:B--2---:R-:W-:-:S05]  /*2750*/  LOP3.LUT R153, R15, 0xffffe000, RZ, 0xc0, !PT ;  /* 0xffffe0000f997812 */ /* 0x004fca00078ec0ff */
[----:B------:R-:W-:-:S04]  /*2760*/  FMUL R153, R153, R156 ;  /* 0x0000009c99997220 */ /* 0x000fc80000400000 */
[----:B------:R-:W-:-:S05]  /*2770*/  FFMA R153, R24, R155, R153 ;  /* 0x0000009b18997223 */ /* 0x000fca0000000099 */
[----:B------:R-:W-:-:S05]  /*2780*/  F2FP.TF32.F32.PACK_B R153, R153 ;  /* 0x00000099ff99723e */ /* 0x000fca00024050ff */
[----:B------:R0:W-:Y:S01]  /*2790*/  @P2 STG.E desc[UR36][R4.64], R153 ;  /* 0x0000009904002986 */ /* 0x0001e2000c101924 */
[----:B------:R-:W-:Y:S05]  /*27a0*/  @!P3 BRA `(.L_x_37) ;  /* 0x000000000004b947 */ /* 0x000fea0003800000 */
[----:B------:R1:W5:Y:S02]  /*27b0*/  LDG.E.LTC128B R15, desc[UR36][R6.64+0x4] ;  /* 0x00000424060f7981 */ /* 0x000364000c1e1920 */
.L_x_37:
[----:B------:R-:W-:Y:S05]  /*27c0*/  BSYNC B1 ;  /* 0x0000000000017941 */ /* 0x000fea0003800000 */
.L_x_36:
[----:B0----5:R-:W-:Y:S01]  /*27d0*/  LOP3.LUT R153, R15, 0xffffe000, RZ, 0xc0, !PT ;  /* 0xffffe0000f997812 */ /* 0x021fe200078ec0ff */
[----:B------:R-:W-:Y:S01]  /*27e0*/  IMAD.IADD R167, R167, 0x1, R161 ;  /* 0x00000001a7a77824 */ /* 0x000fe200078e02a1 */
[----:B------:R-:W-:Y:S01]  /*27f0*/  IADD3 R164, P2, R164, R160, RZ ;  /* 0x000000a0a4a47210 */ /* 0x000fe20007f5e0ff */
[----:B------:R-:W-:Y:S01]  /*2800*/  IMAD.MOV.U32 R24, RZ, RZ, R15 ;  /* 0x000000ffff187224 */ /* 0x000fe200078e000f */
[----:B------:R-:W-:Y:S01]  /*2810*/  ISETP.GT.AND P1, PT, R0, 0x8, P1 ;  /* 0x000000080000780c */ /* 0x000fe20000f24270 */
[----:B------:R-:W-:Y:S02]  /*2820*/  FMUL R20, R153, R156 ;  /* 0x0000009c99147220 */ /* 0x000fe40000400000 */
[----:B------:R-:W-:Y:S02]  /*2830*/  IMAD.X R21, R167, 0x1, R21, P2 ;  /* 0x00000001a7157824 */ /* 0x000fe400010e0615 */
[----:B------:R-:W-:Y:S01]  /*2840*/  FFMA R153, R25, R155, R20 ;  /* 0x0000009b19997223 */ /* 0x000fe20000000014 */
[----:B------:R-:W-:-:S04]  /*2850*/  LEA R20, P2, R164, R12, 0x2 ;  /* 0x0000000ca4147211 */ /* 0x000fc800078410ff */
[----:B------:R-:W-:Y:S02]  /*2860*/  F2FP.TF32.F32.PACK_B R153, R153 ;  /* 0x00000099ff99723e */ /* 0x000fe400024050ff */
[----:B------:R-:W-:-:S03]  /*2870*/  LEA.HI.X R21, R164, R13, R21, 0x2, P2 ;  /* 0x0000000da4157211 */ /* 0x000fc600010f1415 */
[----:B------:R0:W-:Y:S04]  /*2880*/  @P3 STG.E desc[UR36][R4.64+0x4], R153 ;  /* 0x0000049904003986 */ /* 0x0001e8000c101924 */
[----:B------:R-:W2:Y:S01]  /*2890*/  @P1 LDG.E.LTC128B R24, desc[UR36][R20.64] ;  /* 0x0000002414181981 */ /* 0x000ea2000c1e1920 */
[----:B------:R-:W-:Y:S01]  /*28a0*/  IADD3 R8, P2, R8, R160, RZ ;  /* 0x000000a008087210 */ /* 0x000fe20007f5e0ff */
[----:B------:R-:W-:Y:S01]  /*28b0*/  BSSY B1, `(.L_x_38) ;  /* 0x0000011000017945 */ /* 0x000fe20003800000 */
[----:B------:R-:W-:Y:S02]  /*28c0*/  SHF.L.U64.HI R11, R10, 0x5, R11 ;  /* 0x000000050a0b7819 */ /* 0x000fe4000001020b */
[----:B------:R-:W-:Y:S01]  /*28d0*/  ISETP.GT.AND P0, PT, R0, 0x8, P0 ;  /* 0x000000080000780c */ /* 0x000fe20000704270 */
[----:B------:R-:W-:Y:S01]  /*28e0*/  IMAD.X R9, R9, 0x1, R167, P2 ;  /* 0x0000000109097824 */ /* 0x000fe200010e06a7 */
[----:B------:R-:W-:-:S05]  /*28f0*/  LEA R10, P2, R10, R4, 0x5 ;  /* 0x000000040a0a7211 */ /* 0x000fca00078428ff */
[----:B------:R-:W-:Y:S01]  /*2900*/  IMAD.X R11, R11, 0x1, R5, P2 ;  /* 0x000000010b0b7824 */ /* 0x000fe200010e0605 */
[----:B--2---:R-:W-:-:S05]  /*2910*/  LOP3.LUT R15, R24, 0xffffe000, RZ, 0xc0, !PT ;  /* 0xffffe000180f7812 */ /* 0x004fca00078ec0ff */
[----:B------:R-:W-:Y:S01]  /*2920*/  FMUL R25, R15, R156 ;  /* 0x0000009c0f197220 */ /* 0x000fe20000400000 */
[----:B------:R-:W-:-:S04]  /*2930*/  IMAD.WIDE.U32 R14, R23, R14, R8 ;  /* 0x0000000e170e7225 */ /* 0x000fc800078e0008 */
[----:B------:R-:W-:Y:S01]  /*2940*/  FFMA R25, R26, R155, R25 ;  /* 0x0000009b1a197223 */ /* 0x000fe20000000019 */
[----:B------:R-:W-:Y:S01]  /*2950*/  IMAD.IADD R9, R163, 0x1, R15 ;  /* 0x00000001a3097824 */ /* 0x000fe200078e020f */
[----:B------:R-:W-:-:S03]  /*2960*/  LEA R8, P3, R14, R12, 0x2 ;  /* 0x0000000c0e087211 */ /* 0x000fc600078610ff */
[----:B------:R-:W-:Y:S02]  /*2970*/  F2FP.TF32.F32.PACK_B R25, R25 ;  /* 0x00000019ff19723e */ /* 0x000fe400024050ff */
[----:B------:R-:W-:-:S03]  /*2980*/  LEA.HI.X R9, R14, R13, R9, 0x2, P3 ;  /* 0x0000000d0e097211 */ /* 0x000fc600018f1409 */
[----:B------:R0:W-:Y:S01]  /*2990*/  @P1 STG.E desc[UR36][R10.64], R25 ;  /* 0x000000190a001986 */ /* 0x0001e2000c101924 */
[----:B------:R-:W-:Y:S05]  /*29a0*/  @!P0 BRA `(.L_x_39) ;  /* 0x0000000000048947 */ /* 0x000fea0003800000 */
[----:B------:R2:W5:Y:S02]  /*29b0*/  LDG.E.LTC128B R24, desc[UR36][R8.64+0x4] ;  /* 0x0000042408187981 */ /* 0x000564000c1e1920 */
.L_x_39:
[----:B------:R-:W-:Y:S05]  /*29c0*/  BSYNC B1 ;  /* 0x0000000000017941 */ /* 0x000fea0003800000 */
.L_x_38:
[----:B-----5:R-:W-:Y:S01]  /*29d0*/  LOP3.LUT R13, R24, 0xffffe000, RZ, 0xc0, !PT ;  /* 0xffffe000180d7812 */ /* 0x020fe200078ec0ff */
[----:B------:R-:W-:Y:S01]  /*29e0*/  BSSY B1, `(.L_x_40) ;  /* 0x0000009000017945 */ /* 0x000fe20003800000 */
[----:B------:R-:W-:-:S03]  /*29f0*/  ISETP.GT.AND P1, PT, R3, 0x8, PT ;  /* 0x000000080300780c */ /* 0x000fc60003f24270 */
[----:B------:R-:W-:Y:S01]  /*2a00*/  FMUL R12, R13, R156 ;  /* 0x0000009c0d0c7220 */ /* 0x000fe20000400000 */
[----:B------:R-:W-:-:S03]  /*2a10*/  ISETP.GT.AND P2, PT, R0, RZ, P1 ;  /* 0x000000ff0000720c */ /* 0x000fc60000f44270 */
[----:B------:R-:W-:-:S05]  /*2a20*/  FFMA R27, R27, R155, R12 ;  /* 0x0000009b1b1b7223 */ /* 0x000fca000000000c */
[----:B------:R-:W-:-:S05]  /*2a30*/  F2FP.TF32.F32.PACK_B R27, R27 ;  /* 0x0000001bff1b723e */ /* 0x000fca00024050ff */
[----:B------:R3:W-:Y:S01]  /*2a40*/  @P0 STG.E desc[UR36][R10.64+0x4], R27 ;  /* 0x0000041b0a000986 */ /* 0x0007e2000c101924 */
[----:B------:R-:W-:Y:S05]  /*2a50*/  @!P2 BRA `(.L_x_41) ;  /* 0x000000000004a947 */ /* 0x000fea0003800000 */
[----:B------:R4:W5:Y:S02]  /*2a60*/  LDG.E.LTC128B R24, desc[UR36][R6.64+0x20] ;  /* 0x0000202406187981 */ /* 0x000964000c1e1920 */
.L_x_41:
[----:B------:R-:W-:Y:S05]  /*2a70*/  BSYNC B1 ;  /* 0x0000000000017941 */ /* 0x000fea0003800000 */
.L_x_40:
        /* <DEDUP_REMOVED lines=10> */
.L_x_43:
[----:B------:R-:W-:Y:S05]  /*2b20*/  BSYNC B1 ;  /* 0x0000000000017941 */ /* 0x000fea0003800000 */
.L_x_42:
[----:B0----5:R-:W-:Y:S01]  /*2b30*/  LOP3.LUT R13, R24, 0xffffe000, RZ, 0xc0, !PT ;  /* 0xffffe000180d7812 */ /* 0x021fe200078ec0ff */
[----:B------:R-:W-:Y:S01]  /*2b40*/  BSSY B1, `(.L_x_44) ;  /* 0x0000008000017945 */ /* 0x000fe20003800000 */
[----:B------:R-:W-:-:S03]  /*2b50*/  ISETP.GT.AND P1, PT, R0, 0x8, P1 ;  /* 0x000000080000780c */ /* 0x000fc60000f24270 */
[----:B------:R-:W-:-:S04]  /*2b60*/  FMUL R12, R13, R156 ;  /* 0x0000009c0d0c7220 */ /* 0x000fc80000400000 */
[----:B------:R-:W-:-:S05]  /*2b70*/  FFMA R29, R29, R155, R12 ;  /* 0x0000009b1d1d7223 */ /* 0x000fca000000000c */
[----:B------:R-:W-:-:S05]  /*2b80*/  F2FP.TF32.F32.PACK_B R29, R29 ;  /* 0x0000001dff1d723e */ /* 0x000fca00024050ff */
[----:B------:R0:W-:Y:S01]  /*2b90*/  @P3 STG.E desc[UR36][R4.64+0x24], R29 ;  /* 0x0000241d04003986 */ /* 0x0001e2000c101924 */
[----:B------:R-:W-:Y:S05]  /*2ba0*/  @!P1 BRA `(.L_x_45) ;  /* 0x0000000000049947 */ /* 0x000fea0003800000 */
[----:B------:R0:W5:Y:S02]  /*2bb0*/  LDG.E.LTC128B R24, desc[UR36][R8.64+0x20] ;  /* 0x0000202408187981 */ /* 0x000164000c1e1920 */
.L_x_45:
[----:B------:R-:W-:Y:S05]  /*2bc0*/  BSYNC B1 ;  /* 0x0000000000017941 */ /* 0x000fea0003800000 */
.L_x_44:
[----:B-----5:R-:W-:Y:S01]  /*2bd0*/  LOP3.LUT R13, R24, 0xffffe000, RZ, 0xc0, !PT ;  /* 0xffffe000180d7812 */ /* 0x020fe200078ec0ff */
        /* <DEDUP_REMOVED lines=8> */
.L_x_47:
[----:B------:R-:W-:Y:S05]  /*2c60*/  BSYNC B1 ;  /* 0x0000000000017941 */ /* 0x000fea0003800000 */
.L_x_46:
[----:B0----5:R-:W-:Y:S01]  /*2c70*/  LOP3.LUT R13, R24, 0xffffe000, RZ, 0xc0, !PT ;  /* 0xffffe000180d7812 */ /* 0x021fe200078ec0ff */
        /* <DEDUP_REMOVED lines=9> */
.L_x_49:
[----:B------:R-:W-:Y:S05]  /*2d10*/  BSYNC B1 ;  /* 0x0000000000017941 */ /* 0x000fea0003800000 */
.L_x_48:
        /* <DEDUP_REMOVED lines=10> */
.L_x_51:
[----:B------:R-:W-:Y:S05]  /*2dc0*/  BSYNC B1 ;  /* 0x0000000000017941 */ /* 0x000fea0003800000 */
.L_x_50:
        /* <DEDUP_REMOVED lines=9> */
.L_x_53:
[----:B------:R-:W-:Y:S05]  /*2e60*/  BSYNC B1 ;  /* 0x0000000000017941 */ /* 0x000fea0003800000 */
.L_x_52:
        /* <DEDUP_REMOVED lines=9> */
.L_x_55:
[----:B------:R-:W-:Y:S05]  /*2f00*/  BSYNC B1 ;  /* 0x0000000000017941 */ /* 0x000fea0003800000 */
.L_x_54:
        /* <DEDUP_REMOVED lines=10> */
.L_x_57:
[----:B------:R-:W-:Y:S05]  /*2fb0*/  BSYNC B1 ;  /* 0x0000000000017941 */ /* 0x000fea0003800000 */
.L_x_56:
        /* <DEDUP_REMOVED lines=10> */
.L_x_59:
[----:B------:R-:W-:Y:S05]  /*3060*/  BSYNC B1 ;  /* 0x0000000000017941 */ /* 0x000fea0003800000 */
.L_x_58:
        /* <DEDUP_REMOVED lines=9> */
.L_x_61:
[----:B------:R-:W-:Y:S05]  /*3100*/  BSYNC B1 ;  /* 0x0000000000017941 */ /* 0x000fea0003800000 */
.L_x_60:
        /* <DEDUP_REMOVED lines=9> */
.L_x_63:
[----:B------:R-:W-:Y:S05]  /*31a0*/  BSYNC B1 ;  /* 0x0000000000017941 */ /* 0x000fea0003800000 */
.L_x_62:
        /* <DEDUP_REMOVED lines=10> */
.L_x_65:
[----:B------:R-:W-:Y:S05]  /*3250*/  BSYNC B1 ;  /* 0x0000000000017941 */ /* 0x000fea0003800000 */
.L_x_64:
        /* <DEDUP_REMOVED lines=10> */
.L_x_67:
[----:B------:R-:W-:Y:S05]  /*3300*/  BSYNC B1 ;  /* 0x0000000000017941 */ /* 0x000fea0003800000 */
.L_x_66:
        /* <DEDUP_REMOVED lines=9> */
.L_x_69:
[----:B------:R-:W-:Y:S05]  /*33a0*/  BSYNC B1 ;  /* 0x0000000000017941 */ /* 0x000fea0003800000 */
.L_x_68:
        /* <DEDUP_REMOVED lines=9> */
.L_x_71:
[----:B------:R-:W-:Y:S05]  /*3440*/  BSYNC B1 ;  /* 0x0000000000017941 */ /* 0x000fea0003800000 */
.L_x_70:
        /* <DEDUP_REMOVED lines=10> */
.L_x_73:
[----:B------:R-:W-:Y:S05]  /*34f0*/  BSYNC B1 ;  /* 0x0000000000017941 */ /* 0x000fea0003800000 */
.L_x_72:
        /* <DEDUP_REMOVED lines=10> */
.L_x_75:
[----:B------:R-:W-:Y:S05]  /*35a0*/  BSYNC B1 ;  /* 0x0000000000017941 */ /* 0x000fea0003800000 */
.L_x_74:
        /* <DEDUP_REMOVED lines=9> */
.L_x_77:
[----:B------:R-:W-:Y:S05]  /*3640*/  BSYNC B1 ;  /* 0x0000000000017941 */ /* 0x000fea0003800000 */
.L_x_76:
        /* <DEDUP_REMOVED lines=9> */
.L_x_79:
[----:B------:R-:W-:Y:S05]  /*36e0*/  BSYNC B1 ;  /* 0x0000000000017941 */ /* 0x000fea0003800000 */
.L_x_78:
        /* <DEDUP_REMOVED lines=10> */
.L_x_81:
[----:B------:R-:W-:Y:S05]  /*3790*/  BSYNC B1 ;  /* 0x0000000000017941 */ /* 0x000fea0003800000 */
.L_x_80:
        /* <DEDUP_REMOVED lines=10> */
.L_x_83:
[----:B------:R-:W-:Y:S05]  /*3840*/  BSYNC B1 ;  /* 0x0000000000017941 */ /* 0x000fea0003800000 */
.L_x_82:
        /* <DEDUP_REMOVED lines=9> */
.L_x_85:
[----:B------:R-:W-:Y:S05]  /*38e0*/  BSYNC B1 ;  /* 0x0000000000017941 */ /* 0x000fea0003800000 */
.L_x_84:
        /* <DEDUP_REMOVED lines=9> */
.L_x_87:
[----:B------:R-:W-:Y:S05]  /*3980*/  BSYNC B1 ;  /* 0x0000000000017941 */ /* 0x000fea0003800000 */
.L_x_86:
        /* <DEDUP_REMOVED lines=10> */
.L_x_89:
[----:B------:R-:W-:Y:S05]  /*3a30*/  BSYNC B1 ;  /* 0x0000000000017941 */ /* 0x000fea0003800000 */
.L_x_88:
        /* <DEDUP_REMOVED lines=10> */
.L_x_91:
[----:B------:R-:W-:Y:S05]  /*3ae0*/  BSYNC B1 ;  /* 0x0000000000017941 */ /* 0x000fea0003800000 */
.L_x_90:
        /* <DEDUP_REMOVED lines=9> */
.L_x_93:
[----:B------:R-:W-:Y:S05]  /*3b80*/  BSYNC B1 ;  /* 0x0000000000017941 */ /* 0x000fea0003800000 */
.L_x_92:
        /* <DEDUP_REMOVED lines=9> */
.L_x_95:
[----:B------:R-:W-:Y:S05]  /*3c20*/  BSYNC B1 ;  /* 0x0000000000017941 */ /* 0x000fea0003800000 */
.L_x_94:
        /* <DEDUP_REMOVED lines=10> */
.L_x_97:
[----:B------:R-:W-:Y:S05]  /*3cd0*/  BSYNC B1 ;  /* 0x0000000000017941 */ /* 0x000fea0003800000 */
.L_x_96:
        /* <DEDUP_REMOVED lines=10> */
.L_x_99:
[----:B------:R-:W-:Y:S05]  /*3d80*/  BSYNC B1 ;  /* 0x0000000000017941 */ /* 0x000fea0003800000 */
.L_x_98:
        /* <DEDUP_REMOVED lines=9> */
.L_x_101:
[----:B------:R-:W-:Y:S05]  /*3e20*/  BSYNC B1 ;  /* 0x0000000000017941 */ /* 0x000fea0003800000 */
.L_x_100:
        /* <DEDUP_REMOVED lines=9> */
.L_x_103:
[----:B------:R-:W-:Y:S05]  /*3ec0*/  BSYNC B1 ;  /* 0x0000000000017941 */ /* 0x000fea0003800000 */
.L_x_102:
        /* <DEDUP_REMOVED lines=10> */
.L_x_105:
[----:B------:R-:W-:Y:S05]  /*3f70*/  BSYNC B1 ;  /* 0x0000000000017941 */ /* 0x000fea0003800000 */
.L_x_104:
        /* <DEDUP_REMOVED lines=10> */
.L_x_107:
[----:B------:R-:W-:Y:S05]  /*4020*/  BSYNC B1 ;  /* 0x0000000000017941 */ /* 0x000fea0003800000 */
.L_x_106:
        /* <DEDUP_REMOVED lines=9> */
.L_x_109:
[----:B------:R-:W-:Y:S05]  /*40c0*/  BSYNC B1 ;  /* 0x0000000000017941 */ /* 0x000fea0003800000 */
.L_x_108:
        /* <DEDUP_REMOVED lines=9> */
.L_x_111:
[----:B------:R-:W-:Y:S05]  /*4160*/  BSYNC B1 ;  /* 0x0000000000017941 */ /* 0x000fea0003800000 */
.L_x_110:
        /* <DEDUP_REMOVED lines=10> */
.L_x_113:
[----:B------:R-:W-:Y:S05]  /*4210*/  BSYNC B1 ;  /* 0x0000000000017941 */ /* 0x000fea0003800000 */
.L_x_112:
        /* <DEDUP_REMOVED lines=10> */
.L_x_115:
[----:B------:R-:W-:Y:S05]  /*42c0*/  BSYNC B1 ;  /* 0x0000000000017941 */ /* 0x000fea0003800000 */
.L_x_114:
        /* <DEDUP_REMOVED lines=9> */
.L_x_117:
[----:B------:R-:W-:Y:S05]  /*4360*/  BSYNC B1 ;  /* 0x0000000000017941 */ /* 0x000fea0003800000 */
.L_x_116:
        /* <DEDUP_REMOVED lines=9> */
.L_x_119:
[----:B------:R-:W-:Y:S05]  /*4400*/  BSYNC B1 ;  /* 0x0000000000017941 */ /* 0x000fea0003800000 */
.L_x_118:
        /* <DEDUP_REMOVED lines=10> */
.L_x_121:
[----:B------:R-:W-:Y:S05]  /*44b0*/  BSYNC B1 ;  /* 0x0000000000017941 */ /* 0x000fea0003800000 */
.L_x_120:
        /* <DEDUP_REMOVED lines=10> */
.L_x_123:
[----:B------:R-:W-:Y:S05]  /*4560*/  BSYNC B1 ;  /* 0x0000000000017941 */ /* 0x000fea0003800000 */
.L_x_122:
        /* <DEDUP_REMOVED lines=9> */
.L_x_125:
[----:B------:R-:W-:Y:S05]  /*4600*/  BSYNC B1 ;  /* 0x0000000000017941 */ /* 0x000fea0003800000 */
.L_x_124:
        /* <DEDUP_REMOVED lines=9> */
.L_x_127:
[----:B------:R-:W-:Y:S05]  /*46a0*/  BSYNC B1 ;  /* 0x0000000000017941 */ /* 0x000fea0003800000 */
.L_x_126:
        /* <DEDUP_REMOVED lines=10> */
.L_x_129:
[----:B------:R-:W-:Y:S05]  /*4750*/  BSYNC B1 ;  /* 0x0000000000017941 */ /* 0x000fea0003800000 */
.L_x_128:
        /* <DEDUP_REMOVED lines=10> */
.L_x_131:
[----:B------:R-:W-:Y:S05]  /*4800*/  BSYNC B1 ;  /* 0x0000000000017941 */ /* 0x000fea0003800000 */
.L_x_130:
        /* <DEDUP_REMOVED lines=9> */
.L_x_133:
[----:B------:R-:W-:Y:S05]  /*48a0*/  BSYNC B1 ;  /* 0x0000000000017941 */ /* 0x000fea0003800000 */
.L_x_132:
        /* <DEDUP_REMOVED lines=9> */
.L_x_135:
[----:B------:R-:W-:Y:S05]  /*4940*/  BSYNC B1 ;  /* 0x0000000000017941 */ /* 0x000fea0003800000 */
.L_x_134:
        /* <DEDUP_REMOVED lines=10> */
.L_x_137:
[----:B------:R-:W-:Y:S05]  /*49f0*/  BSYNC B1 ;  /* 0x0000000000017941 */ /* 0x000fea0003800000 */
.L_x_136:
        /* <DEDUP_REMOVED lines=10> */
.L_x_139:
[----:B------:R-:W-:Y:S05]  /*4aa0*/  BSYNC B1 ;  /* 0x0000000000017941 */ /* 0x000fea0003800000 */
.L_x_138:
        /* <DEDUP_REMOVED lines=9> */
.L_x_141:
[----:B------:R-:W-:Y:S05]  /*4b40*/  BSYNC B1 ;  /* 0x0000000000017941 */ /* 0x000fea0003800000 */
.L_x_140:
        /* <DEDUP_REMOVED lines=9> */
.L_x_143:
[----:B------:R-:W-:Y:S05]  /*4be0*/  BSYNC B1 ;  /* 0x0000000000017941 */ /* 0x000fea0003800000 */
.L_x_142:
        /* <DEDUP_REMOVED lines=10> */
.L_x_145:
[----:B------:R-:W-:Y:S05]  /*4c90*/  BSYNC B1 ;  /* 0x0000000000017941 */ /* 0x000fea0003800000 */
.L_x_144:
        /* <DEDUP_REMOVED lines=10> */
.L_x_147:
[----:B------:R-:W-:Y:S05]  /*4d40*/  BSYNC B1 ;  /* 0x0000000000017941 */ /* 0x000fea0003800000 */
.L_x_146:
        /* <DEDUP_REMOVED lines=9> */
.L_x_149:
[----:B------:R-:W-:Y:S05]  /*4de0*/  BSYNC B1 ;  /* 0x0000000000017941 */ /* 0x000fea0003800000 */
.L_x_148:
        /* <DEDUP_REMOVED lines=9> */
.L_x_151:
[----:B------:R-:W-:Y:S05]  /*4e80*/  BSYNC B1 ;  /* 0x0000000000017941 */ /* 0x000fea0003800000 */
.L_x_150:
        /* <DEDUP_REMOVED lines=10> */
.L_x_153:
[----:B------:R-:W-:Y:S05]  /*4f30*/  BSYNC B1 ;  /* 0x0000000000017941 */ /* 0x000fea0003800000 */
.L_x_152:
        /* <DEDUP_REMOVED lines=10> */
.L_x_155:
[----:B------:R-:W-:Y:S05]  /*4fe0*/  BSYNC B1 ;  /* 0x0000000000017941 */ /* 0x000fea0003800000 */
.L_x_154:
        /* <DEDUP_REMOVED lines=9> */
.L_x_157:
[----:B------:R-:W-:Y:S05]  /*5080*/  BSYNC B1 ;  /* 0x0000000000017941 */ /* 0x000fea0003800000 */
.L_x_156:
        /* <DEDUP_REMOVED lines=9> */
.L_x_159:
[----:B------:R-:W-:Y:S05]  /*5120*/  BSYNC B1 ;  /* 0x0000000000017941 */ /* 0x000fea0003800000 */
.L_x_158:
        /* <DEDUP_REMOVED lines=10> */
.L_x_161:
[----:B------:R-:W-:Y:S05]  /*51d0*/  BSYNC B1 ;  /* 0x0000000000017941 */ /* 0x000fea0003800000 */
.L_x_160:
        /* <DEDUP_REMOVED lines=10> */
.L_x_163:
[----:B------:R-:W-:Y:S05]  /*5280*/  BSYNC B1 ;  /* 0x0000000000017941 */ /* 0x000fea0003800000 */
.L_x_162:
        /* <DEDUP_REMOVED lines=9> */
.L_x_165:
[----:B------:R-:W-:Y:S05]  /*5320*/  BSYNC B1 ;  /* 0x0000000000017941 */ /* 0x000fea0003800000 */
.L_x_164:
        /* <DEDUP_REMOVED lines=9> */
.L_x_167:
[----:B------:R-:W-:Y:S05]  /*53c0*/  BSYNC B1 ;  /* 0x0000000000017941 */ /* 0x000fea0003800000 */
.L_x_166:
        /* <DEDUP_REMOVED lines=10> */
.L_x_169:
[----:B------:R-:W-:Y:S05]  /*5470*/  BSYNC B1 ;  /* 0x0000000000017941 */ /* 0x000fea0003800000 */
.L_x_168:
        /* <DEDUP_REMOVED lines=10> */
.L_x_171:
[----:B------:R-:W-:Y:S05]  /*5520*/  BSYNC B1 ;  /* 0x0000000000017941 */ /* 0x000fea0003800000 */
.L_x_170:
        /* <DEDUP_REMOVED lines=9> */
.L_x_173:
[----:B------:R-:W-:Y:S05]  /*55c0*/  BSYNC B1 ;  /* 0x0000000000017941 */ /* 0x000fea0003800000 */
.L_x_172:
        /* <DEDUP_REMOVED lines=9> */
.L_x_175:
[----:B------:R-:W-:Y:S05]  /*5660*/  BSYNC B1 ;  /* 0x0000000000017941 */ /* 0x000fea0003800000 */
.L_x_174:
        /* <DEDUP_REMOVED lines=10> */
.L_x_177:
[----:B------:R-:W-:Y:S05]  /*5710*/  BSYNC B1 ;  /* 0x0000000000017941 */ /* 0x000fea0003800000 */
.L_x_176:
        /* <DEDUP_REMOVED lines=10> */
.L_x_179:
[----:B------:R-:W-:Y:S05]  /*57c0*/  BSYNC B1 ;  /* 0x0000000000017941 */ /* 0x000fea0003800000 */
.L_x_178:
        /* <DEDUP_REMOVED lines=9> */
.L_x_181:
[----:B------:R-:W-:Y:S05]  /*5860*/  BSYNC B1 ;  /* 0x0000000000017941 */ /* 0x000fea0003800000 */
.L_x_180:
        /* <DEDUP_REMOVED lines=9> */
.L_x_183:
[----:B------:R-:W-:Y:S05]  /*5900*/  BSYNC B1 ;  /* 0x0000000000017941 */ /* 0x000fea0003800000 */
.L_x_182:
        /* <DEDUP_REMOVED lines=10> */
.L_x_185:
[----:B------:R-:W-:Y:S05]  /*59b0*/  BSYNC B1 ;  /* 0x0000000000017941 */ /* 0x000fea0003800000 */
.L_x_184:
        /* <DEDUP_REMOVED lines=10> */
.L_x_187:
[----:B------:R-:W-:Y:S05]  /*5a60*/  BSYNC B1 ;  /* 0x0000000000017941 */ /* 0x000fea0003800000 */
.L_x_186:
        /* <DEDUP_REMOVED lines=9> */
.L_x_189:
[----:B------:R-:W-:Y:S05]  /*5b00*/  BSYNC B1 ;  /* 0x0000000000017941 */ /* 0x000fea0003800000 */
.L_x_188:
        /* <DEDUP_REMOVED lines=9> */
.L_x_191:
[----:B------:R-:W-:Y:S05]  /*5ba0*/  BSYNC B1 ;  /* 0x0000000000017941 */ /* 0x000fea0003800000 */
.L_x_190:
        /* <DEDUP_REMOVED lines=10> */
.L_x_193:
[----:B------:R-:W-:Y:S05]  /*5c50*/  BSYNC B1 ;  /* 0x0000000000017941 */ /* 0x000fea0003800000 */
.L_x_192:
        /* <DEDUP_REMOVED lines=10> */
.L_x_195:
[----:B------:R-:W-:Y:S05]  /*5d00*/  BSYNC B1 ;  /* 0x0000000000017941 */ /* 0x000fea0003800000 */
.L_x_194:
        /* <DEDUP_REMOVED lines=9> */
.L_x_197:
[----:B------:R-:W-:Y:S05]  /*5da0*/  BSYNC B1 ;  /* 0x0000000000017941 */ /* 0x000fea0003800000 */
.L_x_196:
        /* <DEDUP_REMOVED lines=9> */
.L_x_199:
[----:B------:R-:W-:Y:S05]  /*5e40*/  BSYNC B1 ;  /* 0x0000000000017941 */ /* 0x000fea0003800000 */
.L_x_198:
        /* <DEDUP_REMOVED lines=10> */
.L_x_201:
[----:B------:R-:W-:Y:S05]  /*5ef0*/  BSYNC B1 ;  /* 0x0000000000017941 */ /* 0x000fea0003800000 */
.L_x_200:
        /* <DEDUP_REMOVED lines=10> */
.L_x_203:
[----:B------:R-:W-:Y:S05]  /*5fa0*/  BSYNC B1 ;  /* 0x0000000000017941 */ /* 0x000fea0003800000 */
.L_x_202:
        /* <DEDUP_REMOVED lines=9> */
.L_x_205:
[----:B------:R-:W-:Y:S05]  /*6040*/  BSYNC B1 ;  /* 0x0000000000017941 */ /* 0x000fea0003800000 */
.L_x_204:
        /* <DEDUP_REMOVED lines=9> */
.L_x_207:
[----:B------:R-:W-:Y:S05]  /*60e0*/  BSYNC B1 ;  /* 0x0000000000017941 */ /* 0x000fea0003800000 */
.L_x_206:
        /* <DEDUP_REMOVED lines=10> */
.L_x_209:
[----:B------:R-:W-:Y:S05]  /*6190*/  BSYNC B1 ;  /* 0x0000000000017941 */ /* 0x000fea0003800000 */
.L_x_208:
        /* <DEDUP_REMOVED lines=10> */
.L_x_211:
[----:B------:R-:W-:Y:S05]  /*6240*/  BSYNC B1 ;  /* 0x0000000000017941 */ /* 0x000fea0003800000 */
.L_x_210:
        /* <DEDUP_REMOVED lines=9> */
.L_x_213:
[----:B------:R-:W-:Y:S05]  /*62e0*/  BSYNC B1 ;  /* 0x0000000000017941 */ /* 0x000fea0003800000 */
.L_x_212:
        /* <DEDUP_REMOVED lines=9> */
.L_x_215:
[----:B------:R-:W-:Y:S05]  /*6380*/  BSYNC B1 ;  /* 0x0000000000017941 */ /* 0x000fea0003800000 */
.L_x_214:
        /* <DEDUP_REMOVED lines=10> */
.L_x_217:
[----:B------:R-:W-:Y:S05]  /*6430*/  BSYNC B1 ;  /* 0x0000000000017941 */ /* 0x000fea0003800000 */
.L_x_216:
        /* <DEDUP_REMOVED lines=10> */
.L_x_219:
[----:B------:R-:W-:Y:S05]  /*64e0*/  BSYNC B1 ;  /* 0x0000000000017941 */ /* 0x000fea0003800000 */
.L_x_218:
        /* <DEDUP_REMOVED lines=9> */
.L_x_221:
[----:B------:R-:W-:Y:S05]  /*6580*/  BSYNC B1 ;  /* 0x0000000000017941 */ /* 0x000fea0003800000 */
.L_x_220:
        /* <DEDUP_REMOVED lines=9> */
.L_x_223:
[----:B------:R-:W-:Y:S05]  /*6620*/  BSYNC B1 ;  /* 0x0000000000017941 */ /* 0x000fea0003800000 */
.L_x_222:
        /* <DEDUP_REMOVED lines=10> */
.L_x_225:
[----:B------:R-:W-:Y:S05]  /*66d0*/  BSYNC B1 ;  /* 0x0000000000017941 */ /* 0x000fea0003800000 */
.L_x_224:
        /* <DEDUP_REMOVED lines=10> */
.L_x_227:
[----:B------:R-:W-:Y:S05]  /*6780*/  BSYNC B1 ;  /* 0x0000000000017941 */ /* 0x000fea0003800000 */
.L_x_226:
        /* <DEDUP_REMOVED lines=9> */
.L_x_229:
[----:B------:R-:W-:Y:S05]  /*6820*/  BSYNC B1 ;  /* 0x0000000000017941 */ /* 0x000fea0003800000 */
.L_x_228:
        /* <DEDUP_REMOVED lines=9> */
.L_x_231:
[----:B------:R-:W-:Y:S05]  /*68c0*/  BSYNC B1 ;  /* 0x0000000000017941 */ /* 0x000fea0003800000 */
.L_x_230:
        /* <DEDUP_REMOVED lines=10> */
.L_x_233:
[----:B------:R-:W-:Y:S05]  /*6970*/  BSYNC B1 ;  /* 0x0000000000017941 */ /* 0x000fea0003800000 */
.L_x_232:
        /* <DEDUP_REMOVED lines=10> */
.L_x_235:
[----:B------:R-:W-:Y:S05]  /*6a20*/  BSYNC B1 ;  /* 0x0000000000017941 */ /* 0x000fea0003800000 */
.L_x_234:
        /* <DEDUP_REMOVED lines=9> */
.L_x_237:
[----:B------:R-:W-:Y:S05]  /*6ac0*/  BSYNC B1 ;  /* 0x0000000000017941 */ /* 0x000fea0003800000 */
.L_x_236:
        /* <DEDUP_REMOVED lines=9> */
.L_x_239:
[----:B------:R-:W-:Y:S05]  /*6b60*/  BSYNC B1 ;  /* 0x0000000000017941 */ /* 0x000fea0003800000 */
.L_x_238:
        /* <DEDUP_REMOVED lines=10> */
.L_x_241:
[----:B------:R-:W-:Y:S05]  /*6c10*/  BSYNC B1 ;  /* 0x0000000000017941 */ /* 0x000fea0003800000 */
.L_x_240:
        /* <DEDUP_REMOVED lines=10> */
.L_x_243:
[----:B------:R-:W-:Y:S05]  /*6cc0*/  BSYNC B1 ;  /* 0x0000000000017941 */ /* 0x000fea0003800000 */
.L_x_242:
        /* <DEDUP_REMOVED lines=9> */
.L_x_245:
[----:B------:R-:W-:Y:S05]  /*6d60*/  BSYNC B1 ;  /* 0x0000000000017941 */ /* 0x000fea0003800000 */
.L_x_244:
        /* <DEDUP_REMOVED lines=9> */
.L_x_247:
[----:B------:R-:W-:Y:S05]  /*6e00*/  BSYNC B1 ;  /* 0x0000000000017941 */ /* 0x000fea0003800000 */
.L_x_246:
        /* <DEDUP_REMOVED lines=10> */
.L_x_249:
[----:B------:R-:W-:Y:S05]  /*6eb0*/  BSYNC B1 ;  /* 0x0000000000017941 */ /* 0x000fea0003800000 */
.L_x_248:
        /* <DEDUP_REMOVED lines=10> */
.L_x_251:
[----:B------:R-:W-:Y:S05]  /*6f60*/  BSYNC B1 ;  /* 0x0000000000017941 */ /* 0x000fea0003800000 */
.L_x_250:
        /* <DEDUP_REMOVED lines=9> */
.L_x_253:
[----:B------:R-:W-:Y:S05]  /*7000*/  BSYNC B1 ;  /* 0x0000000000017941 */ /* 0x000fea0003800000 */
.L_x_252:
        /* <DEDUP_REMOVED lines=9> */
.L_x_255:
[----:B------:R-:W-:Y:S05]  /*70a0*/  BSYNC B1 ;  /* 0x0000000000017941 */ /* 0x000fea0003800000 */
.L_x_254:
        /* <DEDUP_REMOVED lines=10> */
.L_x_257:
[----:B------:R-:W-:Y:S05]  /*7150*/  BSYNC B1 ;  /* 0x0000000000017941 */ /* 0x000fea0003800000 */
.L_x_256:
        /* <DEDUP_REMOVED lines=10> */
.L_x_259:
[----:B------:R-:W-:Y:S05]  /*7200*/  BSYNC B1 ;  /* 0x0000000000017941 */ /* 0x000fea0003800000 */
.L_x_258:
        /* <DEDUP_REMOVED lines=9> */
.L_x_261:
[----:B------:R-:W-:Y:S05]  /*72a0*/  BSYNC B1 ;  /* 0x0000000000017941 */ /* 0x000fea0003800000 */
.L_x_260:
        /* <DEDUP_REMOVED lines=9> */
.L_x_263:
[----:B------:R-:W-:Y:S05]  /*7340*/  BSYNC B1 ;  /* 0x0000000000017941 */ /* 0x000fea0003800000 */
.L_x_262:
        /* <DEDUP_REMOVED lines=10> */
.L_x_265:
[----:B------:R-:W-:Y:S05]  /*73f0*/  BSYNC B1 ;  /* 0x0000000000017941 */ /* 0x000fea0003800000 */
.L_x_264:
        /* <DEDUP_REMOVED lines=10> */
.L_x_267:
[----:B------:R-:W-:Y:S05]  /*74a0*/  BSYNC B1 ;  /* 0x0000000000017941 */ /* 0x000fea0003800000 */
.L_x_266:
        /* <DEDUP_REMOVED lines=9> */
.L_x_269:
[----:B------:R-:W-:Y:S05]  /*7540*/  BSYNC B1 ;  /* 0x0000000000017941 */ /* 0x000fea0003800000 */
.L_x_268:
        /* <DEDUP_REMOVED lines=9> */
.L_x_271:
[----:B------:R-:W-:Y:S05]  /*75e0*/  BSYNC B1 ;  /* 0x0000000000017941 */ /* 0x000fea0003800000 */
.L_x_270:
        /* <DEDUP_REMOVED lines=10> */
.L_x_273:
[----:B------:R-:W-:Y:S05]  /*7690*/  BSYNC B1 ;  /* 0x0000000000017941 */ /* 0x000fea0003800000 */
.L_x_272:
        /* <DEDUP_REMOVED lines=10> */
.L_x_275:
[----:B------:R-:W-:Y:S05]  /*7740*/  BSYNC B1 ;  /* 0x0000000000017941 */ /* 0x000fea0003800000 */
.L_x_274:
        /* <DEDUP_REMOVED lines=9> */
.L_x_277:
[----:B------:R-:W-:Y:S05]  /*77e0*/  BSYNC B1 ;  /* 0x0000000000017941 */ /* 0x000fea0003800000 */
.L_x_276:
        /* <DEDUP_REMOVED lines=9> */
.L_x_279:
[----:B------:R-:W-:Y:S05]  /*7880*/  BSYNC B1 ;  /* 0x0000000000017941 */ /* 0x000fea0003800000 */
.L_x_278:
        /* <DEDUP_REMOVED lines=10> */
.L_x_281:
[----:B------:R-:W-:Y:S05]  /*7930*/  BSYNC B1 ;  /* 0x0000000000017941 */ /* 0x000fea0003800000 */
.L_x_280:
        /* <DEDUP_REMOVED lines=10> */
.L_x_283:
[----:B------:R-:W-:Y:S05]  /*79e0*/  BSYNC B1 ;  /* 0x0000000000017941 */ /* 0x000fea0003800000 */
.L_x_282:
[----:B-----5:R-:W-:Y:S01]  /*79f0*/  LOP3.LUT R3, R24, 0xffffe000, RZ, 0xc0, !PT ;  /* 0xffffe00018037812 */ /* 0x020fe200078ec0ff */
[----:B------:R-:W-:Y:S01]  /*7a00*/  BSSY B1, `(.L_x_284) ;  /* 0x0000008000017945 */ /* 0x000fe20003800000 */
[----:B------:R-:W-:-:S03]  /*7a10*/  ISETP.GT.AND P1, PT, R0, 0x8, P1 ;  /* 0x000000080000780c */ /* 0x000fc60000f24270 */
[----:B01--4-:R-:W-:-:S04]  /*7a20*/  FMUL R6, R3, R156 ;  /* 0x0000009c03067220 */ /* 0x013fc80000400000 */
[----:B------:R-:W-:-:S05]  /*7a30*/  FFMA R149, R149, R155, R6 ;  /* 0x0000009b95957223 */ /* 0x000fca0000000006 */
[----:B------:R-:W-:-:S05]  /*7a40*/  F2FP.TF32.F32.PACK_B R149, R149 ;  /* 0x00000095ff95723e */ /* 0x000fca00024050ff */
[----:B------:R0:W-:Y:S01]  /*7a50*/  @P3 STG.E desc[UR36][R4.64+0x3e4], R149 ;  /* 0x0003e49504003986 */ /* 0x0001e2000c101924 */
[----:B------:R-:W-:Y:S05]  /*7a60*/  @!P1 BRA `(.L_x_285) ;  /* 0x0000000000049947 */ /* 0x000fea0003800000 */
[----:B------:R1:W5:Y:S02]  /*7a70*/  LDG.E.LTC128B R24, desc[UR36][R8.64+0x3e0] ;  /* 0x0003e02408187981 */ /* 0x000364000c1e1920 */
.L_x_285:
[----:B------:R-:W-:Y:S05]  /*7a80*/  BSYNC B1 ;  /* 0x0000000000017941 */ /* 0x000fea0003800000 */
.L_x_284:
[----:B-----5:R-:W-:Y:S01]  /*7a90*/  LOP3.LUT R3, R24, 0xffffe000, RZ, 0xc0, !PT ;  /* 0xffffe00018037812 */ /* 0x020fe200078ec0ff */
[----:B0-----:R-:W-:Y:S01]  /*7aa0*/  @P1 IMAD.MOV.U32 R4, RZ, RZ, R10 ;  /* 0x000000ffff041224 */ /* 0x001fe200078e000a */
[----:B------:R-:W-:Y:S01]  /*7ab0*/  ISETP.GT.AND P0, PT, R0, 0x8, P0 ;  /* 0x000000080000780c */ /* 0x000fe20000704270 */
[----:B------:R-:W-:Y:S01]  /*7ac0*/  @P1 IMAD.MOV.U32 R5, RZ, RZ, R11 ;  /* 0x000000ffff051224 */ /* 0x000fe200078e000b */
[----:B------:R-:W-:Y:S01]  /*7ad0*/  BSSY B1, `(.L_x_286) ;  /* 0x0000007000017945 */ /* 0x000fe20003800000 */
[----:B------:R-:W-:-:S04]  /*7ae0*/  FMUL R3, R3, R156 ;  /* 0x0000009c03037220 */ /* 0x000fc80000400000 */
[----:B------:R-:W-:-:S05]  /*7af0*/  FFMA R3, R150, R155, R3 ;  /* 0x0000009b96037223 */ /* 0x000fca0000000003 */
[----:B------:R-:W-:-:S05]  /*7b00*/  F2FP.TF32.F32.PACK_B R3, R3 ;  /* 0x00000003ff03723e */ /* 0x000fca00024050ff */
[----:B------:R0:W-:Y:S01]  /*7b10*/  @P1 STG.E desc[UR36][R4.64+0x3e0], R3 ;  /* 0x0003e00304001986 */ /* 0x0001e2000c101924 */
[----:B------:R-:W-:Y:S05]  /*7b20*/  @!P0 BRA `(.L_x_287) ;  /* 0x0000000000048947 */ /* 0x000fea0003800000 */
[----:B------:R4:W5:Y:S02]  /*7b30*/  LDG.E.LTC128B R24, desc[UR36][R8.64+0x3e4] ;  /* 0x0003e42408187981 */ /* 0x000964000c1e1920 */
.L_x_287:
[----:B------:R-:W-:Y:S05]  /*7b40*/  BSYNC B1 ;  /* 0x0000000000017941 */ /* 0x000fea0003800000 */
.L_x_286:
[----:B------:R-:W-:Y:S05]  /*7b50*/  @!P0 BRA `(.L_x_288) ;  /* 0x0000002400308947 */ /* 0x000fea0003800000 */
[----:B0----5:R-:W-:-:S05]  /*7b60*/  LOP3.LUT R3, R24, 0xffffe000, RZ, 0xc0, !PT ;  /* 0xffffe00018037812 */ /* 0x021fca00078ec0ff */
[----:B------:R-:W-:-:S04]  /*7b70*/  FMUL R0, R3, R156 ;  /* 0x0000009c03007220 */ /* 0x000fc80000400000 */
[----:B------:R-:W-:-:S05]  /*7b80*/  FFMA R151, R151, R155, R0 ;  /* 0x0000009b97977223 */ /* 0x000fca0000000000 */
[----:B------:R-:W-:-:S05]  /*7b90*/  F2FP.TF32.F32.PACK_B R151, R151 ;  /* 0x00000097ff97723e */ /* 0x000fca00024050ff */
[----:B------:R0:W-:Y:S01]  /*7ba0*/  STG.E desc[UR36][R10.64+0x3e4], R151 ;  /* 0x0003e4970a007986 */ /* 0x0001e2000c101924 */
[----:B------:R-:W-:Y:S05]  /*7bb0*/  BRA `(.L_x_288) ;  /* 0x0000002400187947 */ /* 0x000fea0003800000 */
.L_x_35:
[----:B------:R-:W-:Y:S01]  /*7bc0*/  ISETP.GT.AND P3, PT, R3, 0x1, PT ;  /* 0x000000010300780c */ /* 0x000fe20003f64270 */
[----:B------:R-:W-:Y:S01]  /*7bd0*/  ULDC.64 UR4, c[0x0][0x5c0] ;  /* 0x0001700000047ab9 */ /* 0x000fe20000000a00 */
[-C--:B------:R-:W-:Y:S01]  /*7be0*/  FMUL R9, R24, R155.reuse ;  /* 0x0000009b18097220 */ /* 0x080fe20000400000 */
[----:B------:R-:W-:Y:S01]  /*7bf0*/  LEA R4, P4, R162, UR4, 0x2 ;  /* 0x00000004a2047c11 */ /* 0x000fe2000f8810ff */
[-C--:B------:R-:W-:Y:S01]  /*7c00*/  FMUL R25, R25, R155.reuse ;  /* 0x0000009b19197220 */ /* 0x080fe20000400000 */
[----:B------:R-:W-:Y:S01]  /*7c10*/  ISETP.GT.AND P0, PT, R0, RZ, P3 ;  /* 0x000000ff0000720c */ /* 0x000fe20001f04270 */
[-C--:B------:R-:W-:Y:S01]  /*7c20*/  FMUL R27, R27, R155.reuse ;  /* 0x0000009b1b1b7220 */ /* 0x080fe20000400000 */
[----:B------:R-:W-:Y:S01]  /*7c30*/  LEA.HI.X R5, R162, UR5, R173, 0x2, P4 ;  /* 0x00000005a2057c11 */ /* 0x000fe2000a0f14ad */
[----:B------:R-:W-:Y:S01]  /*7c40*/  FMUL R29, R29, R155 ;  /* 0x0000009b1d1d7220 */ /* 0x000fe20000400000 */
[----:B------:R-:W-:Y:S01]  /*7c50*/  F2FP.TF32.F32.PACK_B R9, R9 ;  /* 0x00000009ff09723e */ /* 0x000fe200024050ff */
[----:B------:R-:W-:Y:S01]  /*7c60*/  FMUL R31, R31, R155 ;  /* 0x0000009b1f1f7220 */ /* 0x000fe20000400000 */
[----:B------:R-:W-:Y:S01]  /*7c70*/  F2FP.TF32.F32.PACK_B R25, R25 ;  /* 0x00000019ff19723e */ /* 0x000fe200024050ff */
[-C--:B------:R-:W-:Y:S01]  /*7c80*/  FMUL R13, R32, R155.reuse ;  /* 0x0000009b200d7220 */ /* 0x080fe20000400000 */
[C---:B------:R-:W-:Y:S01]  /*7c90*/  SHF.L.U64.HI R7, R10.reuse, 0x5, R11 ;  /* 0x000000050a077819 */ /* 0x040fe2000001020b */
[----:B------:R0:W-:Y:S01]  /*7ca0*/  @P2 STG.E desc[UR36][R4.64], R9 ;  /* 0x0000000904002986 */ /* 0x0001e2000c101924 */
[----:B------:R-:W-:Y:S01]  /*7cb0*/  LEA R6, P4, R10, R4, 0x5 ;  /* 0x000000040a067211 */ /* 0x000fe200078828ff */
[-C--:B------:R-:W-:Y:S01]  /*7cc0*/  FMUL R11, R26, R155.reuse ;  /* 0x0000009b1a0b7220 */ /* 0x080fe20000400000 */
[C---:B------:R-:W-:Y:S01]  /*7cd0*/  ISETP.GT.AND P1, PT, R0.reuse, 0x8, P1 ;  /* 0x000000080000780c */ /* 0x040fe20000f24270 */
[----:B------:R-:W-:Y:S01]  /*7ce0*/  @P0 STG.E desc[UR36][R4.64+0x4], R25 ;  /* 0x0000041904000986 */ /* 0x000fe2000c101924 */
[----:B------:R-:W-:Y:S01]  /*7cf0*/  ISETP.GT.AND P2, PT, R3, 0x8, PT ;  /* 0x000000080300780c */ /* 0x000fe20003f44270 */
[----:B------:R-:W-:Y:S01]  /*7d00*/  IMAD.X R7, R7, 0x1, R5, P4 ;  /* 0x0000000107077824 */ /* 0x000fe200020e0605 */
[C---:B------:R-:W-:Y:S01]  /*7d10*/  ISETP.GT.AND P3, PT, R0.reuse, 0x8, P3 ;  /* 0x000000080000780c */ /* 0x040fe20001f64270 */
[-C--:B------:R-:W-:Y:S01]  /*7d20*/  FMUL R33, R33, R155.reuse ;  /* 0x0000009b21217220 */ /* 0x080fe20000400000 */
[----:B------:R-:W-:Y:S01]  /*7d30*/  ISETP.GT.AND P0, PT, R3, 0x9, PT ;  /* 0x000000090300780c */ /* 0x000fe20003f04270 */
[-C--:B------:R-:W-:Y:S01]  /*7d40*/  FMUL R35, R35, R155.reuse ;  /* 0x0000009b23237220 */ /* 0x080fe20000400000 */
[----:B------:R-:W-:Y:S01]  /*7d50*/  ISETP.GT.AND P5, PT, R0, RZ, P2 ;  /* 0x000000ff0000720c */ /* 0x000fe200017a4270 */
[-C--:B0-----:R-:W-:Y:S01]  /*7d60*/  FMUL R9, R28, R155.reuse ;  /* 0x0000009b1c097220 */ /* 0x081fe20000400000 */
[C---:B------:R-:W-:Y:S01]  /*7d70*/  ISETP.GT.AND P4, PT, R0.reuse, RZ, P0 ;  /* 0x000000ff0000720c */ /* 0x040fe20000784270 */
[----:B------:R-:W-:Y:S01]  /*7d80*/  FMUL R37, R37, R155 ;  /* 0x0000009b25257220 */ /* 0x000fe20000400000 */
[----:B------:R-:W-:Y:S01]  /*7d90*/  F2FP.TF32.F32.PACK_B R11, R11 ;  /* 0x0000000bff0b723e */ /* 0x000fe200024050ff */
[----:B------:R-:W-:Y:S01]  /*7da0*/  FMUL R39, R39, R155 ;  /* 0x0000009b27277220 */ /* 0x000fe20000400000 */
[----:B------:R-:W-:Y:S01]  /*7db0*/  F2FP.TF32.F32.PACK_B R27, R27 ;  /* 0x0000001bff1b723e */ /* 0x000fe200024050ff */
[----:B------:R-:W-:Y:S01]  /*7dc0*/  FMUL R41, R41, R155 ;  /* 0x0000009b29297220 */ /* 0x000fe20000400000 */
[----:B------:R-:W-:Y:S01]  /*7dd0*/  F2FP.TF32.F32.PACK_B R9, R9 ;  /* 0x00000009ff09723e */ /* 0x000fe200024050ff */
[----:B------:R0:W-:Y:S01]  /*7de0*/  @P1 STG.E desc[UR36][R6.64], R11 ;  /* 0x0000000b06001986 */ /* 0x0001e2000c101924 */
[----:B------:R-:W-:Y:S01]  /*7df0*/  F2FP.TF32.F32.PACK_B R29, R29 ;  /* 0x0000001dff1d723e */ /* 0x000fe200024050ff */
[-C--:B------:R-:W-:Y:S01]  /*7e00*/  FMUL R43, R43, R155.reuse ;  /* 0x0000009b2b2b7220 */ /* 0x080fe20000400000 */
[C---:B------:R-:W-:Y:S01]  /*7e10*/  ISETP.GT.AND P1, PT, R3.reuse, 0x10, PT ;  /* 0x000000100300780c */ /* 0x040fe20003f24270 */
[----:B------:R-:W-:Y:S01]  /*7e20*/  @P3 STG.E desc[UR36][R6.64+0x4], R27 ;  /* 0x0000041b06003986 */ /* 0x000fe2000c101924 */
[----:B------:R-:W-:Y:S01]  /*7e30*/  ISETP.GT.AND P3, PT, R3, 0x11, PT ;  /* 0x000000110300780c */ /* 0x000fe20003f64270 */
[-C--:B------:R-:W-:Y:S01]  /*7e40*/  FMUL R45, R45, R155.reuse ;  /* 0x0000009b2d2d7220 */ /* 0x080fe20000400000 */
[C---:B------:R-:W-:Y:S01]  /*7e50*/  ISETP.GT.AND P2, PT, R0.reuse, 0x8, P2 ;  /* 0x000000080000780c */ /* 0x040fe20001744270 */
[----:B------:R1:W-:Y:S01]  /*7e60*/  @P5 STG.E desc[UR36][R4.64+0x20], R9 ;  /* 0x0000200904005986 */ /* 0x0003e2000c101924 */
[C---:B------:R-:W-:Y:S01]  /*7e70*/  ISETP.GT.AND P0, PT, R0.reuse, 0x8, P0 ;  /* 0x000000080000780c */ /* 0x040fe20000704270 */
[-C--:B------:R-:W-:Y:S01]  /*7e80*/  FMUL R47, R47, R155.reuse ;  /* 0x0000009b2f2f7220 */ /* 0x080fe20000400000 */
[----:B------:R-:W-:Y:S01]  /*7e90*/  ISETP.GT.AND P5, PT, R0, RZ, P1 ;  /* 0x000000ff0000720c */ /* 0x000fe20000fa4270 */
[----:B------:R-:W-:Y:S01]  /*7ea0*/  @P4 STG.E desc[UR36][R4.64+0x24], R29 ;  /* 0x0000241d04004986 */ /* 0x000fe2000c101924 */
[-C--:B0-----:R-:W-:Y:S01]  /*7eb0*/  FMUL R11, R30, R155.reuse ;  /* 0x0000009b1e0b7220 */ /* 0x081fe20000400000 */
[----:B------:R-:W-:Y:S01]  /*7ec0*/  ISETP.GT.AND P4, PT, R0, RZ, P3 ;  /* 0x000000ff0000720c */ /* 0x000fe20001f84270 */
[----:B------:R-:W-:Y:S01]  /*7ed0*/  FMUL R49, R49, R155 ;  /* 0x0000009b31317220 */ /* 0x000fe20000400000 */
[----:B------:R-:W-:Y:S01]  /*7ee0*/  F2FP.TF32.F32.PACK_B R31, R31 ;  /* 0x0000001fff1f723e */ /* 0x000fe200024050ff */
[----:B------:R-:W-:Y:S01]  /*7ef0*/  FMUL R51, R51, R155 ;  /* 0x0000009b33337220 */ /* 0x000fe20000400000 */
[----:B------:R-:W-:Y:S01]  /*7f00*/  F2FP.TF32.F32.PACK_B R11, R11 ;  /* 0x0000000bff0b723e */ /* 0x000fe200024050ff */
[----:B------:R-:W-:Y:S01]  /*7f10*/  FMUL R53, R53, R155 ;  /* 0x0000009b35357220 */ /* 0x000fe20000400000 */
[----:B------:R-:W-:Y:S01]  /*7f20*/  F2FP.TF32.F32.PACK_B R13, R13 ;  /* 0x0000000dff0d723e */ /* 0x000fe200024050ff */
[----:B-1----:R-:W-:Y:S01]  /*7f30*/  FMUL R9, R34, R155 ;  /* 0x0000009b22097220 */ /* 0x002fe20000400000 */
[----:B------:R-:W-:Y:S01]  /*7f40*/  F2FP.TF32.F32.PACK_B R33, R33 ;  /* 0x00000021ff21723e */ /* 0x000fe200024050ff */
[----:B------:R0:W-:Y:S01]  /*7f50*/  @P2 STG.E desc[UR36][R6.64+0x20], R11 ;  /* 0x0000200b06002986 */ /* 0x0001e2000c101924 */
[C---:B------:R-:W-:Y:S01]  /*7f60*/  ISETP.GT.AND P1, PT, R0.reuse, 0x8, P1 ;  /* 0x000000080000780c */ /* 0x040fe20000f24270 */
[-C--:B------:R-:W-:Y:S01]  /*7f70*/  FMUL R55, R55, R155.reuse ;  /* 0x0000009b37377220 */ /* 0x080fe20000400000 */
[C---:B------:R-:W-:Y:S01]  /*7f80*/  ISETP.GT.AND P2, PT, R3.reuse, 0x19, PT ;  /* 0x000000190300780c */ /* 0x040fe20003f44270 */
[----:B------:R-:W-:Y:S01]  /*7f90*/  @P0 STG.E desc[UR36][R6.64+0x24], R31 ;  /* 0x0000241f06000986 */ /* 0x000fe2000c101924 */
[----:B------:R-:W-:Y:S01]  /*7fa0*/  ISETP.GT.AND P0, PT, R3, 0x18, PT ;  /* 0x000000180300780c */ /* 0x000fe20003f04270 */
[----:B------:R-:W-:Y:S01]  /*7fb0*/  FMUL R57, R57, R155 ;  /* 0x0000009b39397220 */ /* 0x000fe20000400000 */
[----:B------:R-:W-:Y:S01]  /*7fc0*/  F2FP.TF32.F32.PACK_B R9, R9 ;  /* 0x00000009ff09723e */ /* 0x000fe200024050ff */
[----:B------:R1:W-:Y:S01]  /*7fd0*/  @P5 STG.E desc[UR36][R4.64+0x40], R13 ;  /* 0x0000400d04005986 */ /* 0x0003e2000c101924 */
[C---:B------:R-:W-:Y:S01]  /*7fe0*/  ISETP.GT.AND P5, PT, R0.reuse, RZ, P0 ;  /* 0x000000ff0000720c */ /* 0x040fe200007a4270 */
[----:B------:R-:W-:Y:S01]  /*7ff0*/  FMUL R59, R59, R155 ;  /* 0x0000009b3b3b7220 */ /* 0x000fe20000400000 */
[----:B------:R-:W-:Y:S01]  /*8000*/  F2FP.TF32.F32.PACK_B R35, R35 ;  /* 0x00000023ff23723e */ /* 0x000fe200024050ff */
[----:B------:R-:W-:Y:S01]  /*8010*/  @P4 STG.E desc[UR36][R4.64+0x44], R33 ;  /* 0x0000442104004986 */ /* 0x000fe2000c101924 */
[----:B------:R-:W-:Y:S01]  /*8020*/  ISETP.GT.AND P4, PT, R0, 0x8, P3 ;  /* 0x000000080000780c */ /* 0x000fe20001f84270 */
[----:B0-----:R-:W-:Y:S01]  /*8030*/  FMUL R11, R36, R155 ;  /* 0x0000009b240b7220 */ /* 0x001fe20000400000 */
[----:B------:R-:W-:Y:S01]  /*8040*/  ISETP.GT.AND P3, PT, R0, RZ, P2 ;  /* 0x000000ff0000720c */ /* 0x000fe20001764270 */
[----:B------:R0:W-:Y:S01]  /*8050*/  @P1 STG.E desc[UR36][R6.64+0x40], R9 ;  /* 0x0000400906001986 */ /* 0x0001e2000c101924 */
[----:B------:R-:W-:Y:S01]  /*8060*/  F2FP.TF32.F32.PACK_B R37, R37 ;  /* 0x00000025ff25723e */ /* 0x000fe200024050ff */
[----:B------:R-:W-:Y:S01]  /*8070*/  FMUL R61, R61, R155 ;  /* 0x0000009b3d3d7220 */ /* 0x000fe20000400000 */
[----:B------:R-:W-:Y:S01]  /*8080*/  F2FP.TF32.F32.PACK_B R11, R11 ;  /* 0x0000000bff0b723e */ /* 0x000fe200024050ff */
[-C--:B-1----:R-:W-:Y:S01]  /*8090*/  FMUL R13, R40, R155.reuse ;  /* 0x0000009b280d7220 */ /* 0x082fe20000400000 */
[----:B------:R-:W-:Y:S01]  /*80a0*/  ISETP.GT.AND P1, PT, R3, 0x20, PT ;  /* 0x000000200300780c */ /* 0x000fe20003f24270 */
[-C--:B------:R-:W-:Y:S01]  /*80b0*/  FMUL R63, R63, R155.reuse ;  /* 0x0000009b3f3f7220 */ /* 0x080fe20000400000 */
[C---:B------:R-:W-:Y:S01]  /*80c0*/  ISETP.GT.AND P0, PT, R0.reuse, 0x8, P0 ;  /* 0x000000080000780c */ /* 0x040fe20000704270 */
[----:B------:R-:W-:Y:S01]  /*80d0*/  FMUL R65, R65, R155 ;  /* 0x0000009b41417220 */ /* 0x000fe20000400000 */
[----:B------:R-:W-:Y:S01]  /*80e0*/  F2FP.TF32.F32.PACK_B R39, R39 ;  /* 0x00000027ff27723e */ /* 0x000fe200024050ff */
[----:B------:R-:W-:Y:S01]  /*80f0*/  @P4 STG.E desc[UR36][R6.64+0x44], R35 ;  /* 0x0000442306004986 */ /* 0x000fe2000c101924 */
[----:B------:R-:W-:Y:S01]  /*8100*/  ISETP.GT.AND P4, PT, R0, 0x8, P2 ;  /* 0x000000080000780c */ /* 0x000fe20001784270 */
[-C--:B0-----:R-:W-:Y:S01]  /*8110*/  FMUL R9, R38, R155.reuse ;  /* 0x0000009b26097220 */ /* 0x081fe20000400000 */
[----:B------:R-:W-:Y:S01]  /*8120*/  ISETP.GT.AND P2, PT, R3, 0x21, PT ;  /* 0x000000210300780c */ /* 0x000fe20003f44270 */
[----:B------:R0:W-:Y:S01]  /*8130*/  @P5 STG.E desc[UR36][R4.64+0x60], R11 ;  /* 0x0000600b04005986 */ /* 0x0001e2000c101924 */
[C---:B------:R-:W-:Y:S01]  /*8140*/  ISETP.GT.AND P5, PT, R0.reuse, RZ, P1 ;  /* 0x000000ff0000720c */ /* 0x040fe20000fa4270 */
[----:B------:R-:W-:Y:S01]  /*8150*/  FMUL R67, R67, R155 ;  /* 0x0000009b43437220 */ /* 0x000fe20000400000 */
[----:B------:R-:W-:Y:S01]  /*8160*/  F2FP.TF32.F32.PACK_B R9, R9 ;  /* 0x00000009ff09723e */ /* 0x000fe200024050ff */
[----:B------:R-:W-:Y:S01]  /*8170*/  @P3 STG.E desc[UR36][R4.64+0x64], R37 ;  /* 0x0000642504003986 */ /* 0x000fe2000c101924 */
[C---:B------:R-:W-:Y:S01]  /*8180*/  ISETP.GT.AND P3, PT, R0.reuse, RZ, P2 ;  /* 0x000000ff0000720c */ /* 0x040fe20001764270 */
[----:B------:R-:W-:Y:S01]  /*8190*/  FMUL R69, R69, R155 ;  /* 0x0000009b45457220 */ /* 0x000fe20000400000 */
[----:B------:R-:W-:Y:S01]  /*81a0*/  F2FP.TF32.F32.PACK_B R13, R13 ;  /* 0x0000000dff0d723e */ /* 0x000fe200024050ff */
[----:B------:R1:W-:Y:S01]  /*81b0*/  @P0 STG.E desc[UR36][R6.64+0x60], R9 ;  /* 0x0000600906000986 */ /* 0x0003e2000c101924 */
[----:B------:R-:W-:Y:S01]  /*81c0*/  F2FP.TF32.F32.PACK_B R41, R41 ;  /* 0x00000029ff29723e */ /* 0x000fe200024050ff */
[-C--:B------:R-:W-:Y:S01]  /*81d0*/  FMUL R71, R71, R155.reuse ;  /* 0x0000009b47477220 */ /* 0x080fe20000400000 */
[C---:B------:R-:W-:Y:S01]  /*81e0*/  ISETP.GT.AND P0, PT, R3.reuse, 0x28, PT ;  /* 0x000000280300780c */ /* 0x040fe20003f04270 */
[----:B------:R-:W-:Y:S01]  /*81f0*/  @P4 STG.E desc[UR36][R6.64+0x64], R39 ;  /* 0x0000642706004986 */ /* 0x000fe2000c101924 */
[----:B------:R-:W-:Y:S01]  /*8200*/  ISETP.GT.AND P1, PT, R0, 0x8, P1 ;  /* 0x000000080000780c */ /* 0x000fe20000f24270 */
[-C--:B0-----:R-:W-:Y:S01]  /*8210*/  FMUL R11, R44, R155.reuse ;  /* 0x0000009b2c0b7220 */ /* 0x081fe20000400000 */
[C---:B------:R-:W-:Y:S01]  /*8220*/  ISETP.GT.AND P4, PT, R0.reuse, 0x8, P2 ;  /* 0x000000080000780c */ /* 0x040fe20001784270 */
[----:B------:R0:W-:Y:S01]  /*8230*/  @P5 STG.E desc[UR36][R4.64+0x80], R13 ;  /* 0x0000800d04005986 */ /* 0x0001e2000c101924 */
[----:B------:R-:W-:Y:S01]  /*8240*/  ISETP.GT.AND P2, PT, R3, 0x29, PT ;  /* 0x000000290300780c */ /* 0x000fe20003f44270 */
[-C--:B------:R-:W-:Y:S01]  /*8250*/  FMUL R73, R73, R155.reuse ;  /* 0x0000009b49497220 */ /* 0x080fe20000400000 */
[----:B------:R-:W-:Y:S01]  /*8260*/  ISETP.GT.AND P5, PT, R0, RZ, P0 ;  /* 0x000000ff0000720c */ /* 0x000fe200007a4270 */
[-C--:B-1----:R-:W-:Y:S01]  /*8270*/  FMUL R9, R42, R155.reuse ;  /* 0x0000009b2a097220 */ /* 0x082fe20000400000 */
[----:B------:R-:W-:Y:S01]  /*8280*/  @P3 STG.E desc[UR36][R4.64+0x84], R41 ;  /* 0x0000842904003986 */ /* 0x000fe2000c101924 */
[----:B------:R-:W-:Y:S01]  /*8290*/  ISETP.GT.AND P3, PT, R0, RZ, P2 ;  /* 0x000000ff0000720c */ /* 0x000fe20001764270 */
[----:B------:R-:W-:Y:S01]  /*82a0*/  FMUL R75, R75, R155 ;  /* 0x0000009b4b4b7220 */ /* 0x000fe20000400000 */
[----:B------:R-:W-:Y:S01]  /*82b0*/  F2FP.TF32.F32.PACK_B R43, R43 ;  /* 0x0000002bff2b723e */ /* 0x000fe200024050ff */
[----:B------:R-:W-:Y:S01]  /*82c0*/  FMUL R77, R77, R155 ;  /* 0x0000009b4d4d7220 */ /* 0x000fe20000400000 */
[----:B------:R-:W-:Y:S01]  /*82d0*/  F2FP.TF32.F32.PACK_B R9, R9 ;  /* 0x00000009ff09723e */ /* 0x000fe200024050ff */
[----:B------:R-:W-:Y:S01]  /*82e0*/  FMUL R79, R79, R155 ;  /* 0x0000009b4f4f7220 */ /* 0x000fe20000400000 */
[----:B------:R-:W-:Y:S01]  /*82f0*/  F2FP.TF32.F32.PACK_B R11, R11 ;  /* 0x0000000bff0b723e */ /* 0x000fe200024050ff */
[----:B0-----:R-:W-:Y:S01]  /*8300*/  FMUL R13, R48, R155 ;  /* 0x0000009b300d7220 */ /* 0x001fe20000400000 */
[----:B------:R-:W-:Y:S01]  /*8310*/  F2FP.TF32.F32.PACK_B R45, R45 ;  /* 0x0000002dff2d723e */ /* 0x000fe200024050ff */
[----:B------:R0:W-:Y:S01]  /*8320*/  @P1 STG.E desc[UR36][R6.64+0x80], R9 ;  /* 0x0000800906001986 */ /* 0x0001e2000c101924 */
[----:B------:R-:W-:Y:S01]  /*8330*/  ISETP.GT.AND P1, PT, R3, 0x30, PT ;  /* 0x000000300300780c */ /* 0x000fe20003f24270 */
[-C--:B------:R-:W-:Y:S01]  /*8340*/  FMUL R81, R81, R155.reuse ;  /* 0x0000009b51517220 */ /* 0x080fe20000400000 */
[C---:B------:R-:W-:Y:S01]  /*8350*/  ISETP.GT.AND P0, PT, R0.reuse, 0x8, P0 ;  /* 0x000000080000780c */ /* 0x040fe20000704270 */
[----:B------:R-:W-:Y:S01]  /*8360*/  @P4 STG.E desc[UR36][R6.64+0x84], R43 ;  /* 0x0000842b06004986 */ /* 0x000fe2000c101924 */
[C---:B------:R-:W-:Y:S01]  /*8370*/  ISETP.GT.AND P4, PT, R0.reuse, 0x8, P2 ;  /* 0x000000080000780c */ /* 0x040fe20001784270 */
[-C--:B------:R-:W-:Y:S01]  /*8380*/  FMUL R83, R83, R155.reuse ;  /* 0x0000009b53537220 */ /* 0x080fe20000400000 */
[----:B------:R-:W-:Y:S01]  /*8390*/  ISETP.GT.AND P2, PT, R3, 0x31, PT ;  /* 0x000000310300780c */ /* 0x000fe20003f44270 */
[----:B------:R1:W-:Y:S01]  /*83a0*/  @P5 STG.E desc[UR36][R4.64+0xa0], R11 ;  /* 0x0000a00b04005986 */ /* 0x0003e2000c101924 */
[----:B------:R-:W-:Y:S01]  /*83b0*/  ISETP.GT.AND P5, PT, R0, RZ, P1 ;  /* 0x000000ff0000720c */ /* 0x000fe20000fa4270 */
[----:B------:R-:W-:Y:S01]  /*83c0*/  FMUL R85, R85, R155 ;  /* 0x0000009b55557220 */ /* 0x000fe20000400000 */
[----:B------:R-:W-:Y:S01]  /*83d0*/  F2FP.TF32.F32.PACK_B R47, R47 ;  /* 0x0000002fff2f723e */ /* 0x000fe200024050ff */
[-C--:B0-----:R-:W-:Y:S01]  /*83e0*/  FMUL R9, R46, R155.reuse ;  /* 0x0000009b2e097220 */ /* 0x081fe20000400000 */
        /* <DEDUP_REMOVED lines=8> */
[-C--:B-1----:R-:W-:Y:S01]  /*8470*/  FMUL R11, R52, R155.reuse ;  /* 0x0000009b340b7220 */ /* 0x082fe20000400000 */
[C---:B------:R-:W-:Y:S01]  /*8480*/  ISETP.GT.AND P1, PT, R0.reuse, 0x8, P1 ;  /* 0x000000080000780c */ /* 0x040fe20000f24270 */
[----:B------:R0:W-:Y:S01]  /*8490*/  @P0 STG.E desc[UR36][R6.64+0xa0], R9 ;  /* 0x0000a00906000986 */ /* 0x0001e2000c101924 */
[----:B------:R-:W-:Y:S01]  /*84a0*/  ISETP.GT.AND P0, PT, R3, 0x38, PT ;  /* 0x000000380300780c */ /* 0x000fe20003f04270 */
[----:B------:R-:W-:Y:S01]  /*84b0*/  FMUL R93, R93, R155 ;  /* 0x0000009b5d5d7220 */ /* 0x000fe20000400000 */
[----:B------:R-:W-:Y:S01]  /*84c0*/  F2FP.TF32.F32.PACK_B R51, R51 ;  /* 0x00000033ff33723e */ /* 0x000fe200024050ff */
        /* <DEDUP_REMOVED lines=10> */
[C---:B------:R-:W-:Y:S01]  /*8570*/  ISETP.GT.AND P3, PT, R0.reuse, RZ, P2 ;  /* 0x000000ff0000720c */ /* 0x040fe20001764270 */
[----:B------:R-:W-:Y:S01]  /*8580*/  FMUL R99, R99, R155 ;  /* 0x0000009b63637220 */ /* 0x000fe20000400000 */
[----:B------:R-:W-:Y:S01]  /*8590*/  F2FP.TF32.F32.PACK_B R53, R53 ;  /* 0x00000035ff35723e */ /* 0x000fe200024050ff */
[----:B------:R-:W-:Y:S01]  /*85a0*/  FMUL R101, R101, R155 ;  /* 0x0000009b65657220 */ /* 0x000fe20000400000 */
[----:B------:R-:W-:Y:S01]  /*85b0*/  F2FP.TF32.F32.PACK_B R9, R9 ;  /* 0x00000009ff09723e */ /* 0x000fe200024050ff */
[-C--:B------:R-:W-:Y:S01]  /*85c0*/  FMUL R103, R103, R155.reuse ;  /* 0x0000009b67677220 */ /* 0x080fe20000400000 */
[----:B------:R-:W-:Y:S01]  /*85d0*/  ISETP.GT.AND P0, PT, R0, 0x8, P0 ;  /* 0x000000080000780c */ /* 0x000fe20000704270 */
[----:B-1----:R-:W-:Y:S01]  /*85e0*/  FMUL R13, R56, R155 ;  /* 0x0000009b380d7220 */ /* 0x002fe20000400000 */
[----:B------:R-:W-:Y:S01]  /*85f0*/  F2FP.TF32.F32.PACK_B R55, R55 ;  /* 0x00000037ff37723e */ /* 0x000fe200024050ff */
        /* <DEDUP_REMOVED lines=15> */
[-C--:B------:R-:W-:Y:S01]  /*86f0*/  FMUL R111, R111, R155.reuse ;  /* 0x0000009b6f6f7220 */ /* 0x080fe20000400000 */
[----:B------:R-:W-:Y:S01]  /*8700*/  ISETP.GT.AND P1, PT, R0, 0x8, P1 ;  /* 0x000000080000780c */ /* 0x000fe20000f24270 */
[----:B------:R-:W-:Y:S01]  /*8710*/  FMUL R113, R113, R155 ;  /* 0x0000009b71717220 */ /* 0x000fe20000400000 */
[----:B------:R-:W-:Y:S01]  /*8720*/  F2FP.TF32.F32.PACK_B R9, R9 ;  /* 0x00000009ff09723e */ /* 0x000fe200024050ff */
[-C--:B------:R-:W-:Y:S01]  /*8730*/  FMUL R115, R115, R155.reuse ;  /* 0x0000009b73737220 */ /* 0x080fe20000400000 */
[----:B-1----:R-:W-:Y:S01]  /*8740*/  FMUL R11, R60, R155 ;  /* 0x0000009b3c0b7220 */ /* 0x002fe20000400000 */
[----:B------:R-:W-:Y:S01]  /*8750*/  F2FP.TF32.F32.PACK_B R59, R59 ;  /* 0x0000003bff3b723e */ /* 0x000fe200024050ff */
[-C--:B------:R-:W-:Y:S01]  /*8760*/  FMUL R117, R117, R155.reuse ;  /* 0x0000009b75757220 */ /* 0x080fe20000400000 */
        /* <DEDUP_REMOVED lines=58> */
[----:B0-----:R-:W-:Y:S01]  /*8b10*/  FMUL R9, R66, R155 ;  /* 0x0000009b42097220 */ /* 0x001fe20000400000 */
[----:B------:R-:W-:Y:S01]  /*8b20*/  @P3 STG.E desc[UR36][R4.64+0x144], R65 ;  /* 0x0001444104003986 */ /* 0x000fe2000c101924 */
[----:B------:R-:W-:-:S02]  /*8b30*/  ISETP.GT.AND P3, PT, R0, RZ, P2 ;  /* 0x000000ff0000720c */ /* 0x000fc40001764270 */
[----:B------:R-:W-:Y:S02]  /*8b40*/  ISETP.GT.AND P0, PT, R0, 0x8, P0 ;  /* 0x000000080000780c */ /* 0x000fe40000704270 */
[----:B------:R-:W-:Y:S01]  /*8b50*/  F2FP.TF32.F32.PACK_B R9, R9 ;  /* 0x00000009ff09723e */ /* 0x000fe200024050ff */
[----:B-1----:R-:W-:Y:S01]  /*8b60*/  FMUL R13, R72, R155 ;  /* 0x0000009b480d7220 */ /* 0x002fe20000400000 */
[----:B------:R-:W-:-:S03]  /*8b70*/  F2FP.TF32.F32.PACK_B R71, R71 ;  /* 0x00000047ff47723e */ /* 0x000fc600024050ff */
[----:B------:R0:W-:Y:S01]  /*8b80*/  @P1 STG.E desc[UR36][R6.64+0x140], R9 ;  /* 0x0001400906001986 */ /* 0x0001e2000c101924 */
[C---:B------:R-:W-:Y:S02]  /*8b90*/  ISETP.GT.AND P1, PT, R3.reuse, 0x60, PT ;  /* 0x000000600300780c */ /* 0x040fe40003f24270 */
[----:B------:R-:W-:Y:S01]  /*8ba0*/  F2FP.TF32.F32.PACK_B R13, R13 ;  /* 0x0000000dff0d723e */ /* 0x000fe200024050ff */
[----:B------:R-:W-:Y:S01]  /*8bb0*/  @P4 STG.E desc[UR36][R6.64+0x144], R67 ;  /* 0x0001444306004986 */ /* 0x000fe2000c101924 */
[C---:B------:R-:W-:Y:S02]  /*8bc0*/  ISETP.GT.AND P4, PT, R0.reuse, 0x8, P2 ;  /* 0x000000080000780c */ /* 0x040fe40001784270 */
[----:B------:R-:W-:Y:S01]  /*8bd0*/  ISETP.GT.AND P2, PT, R3, 0x61, PT ;  /* 0x000000610300780c */ /* 0x000fe20003f44270 */
[----:B------:R1:W-:Y:S01]  /*8be0*/  @P5 STG.E desc[UR36][R4.64+0x160], R11 ;  /* 0x0001600b04005986 */ /* 0x0003e2000c101924 */
[----:B------:R-:W-:Y:S02]  /*8bf0*/  ISETP.GT.AND P5, PT, R0, RZ, P1 ;  /* 0x000000ff0000720c */ /* 0x000fe40000fa4270 */
        /* <DEDUP_REMOVED lines=257> */
[----:B------:R-:W-:Y:S01]  /*9c10*/  @P3 STG.E desc[UR36][R4.64+0x364], R133 ;  /* 0x0003648504003986 */ /* 0x000fe2000c101924 */
[----:B0-----:R-:W-:Y:S01]  /*9c20*/  FMUL R9, R134, R155 ;  /* 0x0000009b86097220 */ /* 0x001fe20000400000 */
[----:B------:R-:W-:-:S02]  /*9c30*/  ISETP.GT.AND P3, PT, R0, RZ, P2 ;  /* 0x000000ff0000720c */ /* 0x000fc40001764270 */
[----:B------:R-:W-:Y:S02]  /*9c40*/  ISETP.GT.AND P1, PT, R0, 0x8, P1 ;  /* 0x000000080000780c */ /* 0x000fe40000f24270 */
[----:B------:R-:W-:Y:S01]  /*9c50*/  F2FP.TF32.F32.PACK_B R9, R9 ;  /* 0x00000009ff09723e */ /* 0x000fe200024050ff */
[----:B-1----:R-:W-:Y:S01]  /*9c60*/  FMUL R11, R140, R155 ;  /* 0x0000009b8c0b7220 */ /* 0x002fe20000400000 */
[----:B------:R-:W-:-:S03]  /*9c70*/  F2FP.TF32.F32.PACK_B R139, R139 ;  /* 0x0000008bff8b723e */ /* 0x000fc600024050ff */
[----:B------:R0:W-:Y:S01]  /*9c80*/  @P0 STG.E desc[UR36][R6.64+0x360], R9 ;  /* 0x0003600906000986 */ /* 0x0001e2000c101924 */
[----:B------:R-:W-:Y:S02]  /*9c90*/  F2FP.TF32.F32.PACK_B R141, R141 ;  /* 0x0000008dff8d723e */ /* 0x000fe400024050ff */
[----:B------:R-:W-:Y:S01]  /*9ca0*/  F2FP.TF32.F32.PACK_B R11, R11 ;  /* 0x0000000bff0b723e */ /* 0x000fe200024050ff */
[----:B------:R-:W-:Y:S01]  /*9cb0*/  @P4 STG.E desc[UR36][R6.64+0x364], R135 ;  /* 0x0003648706004986 */ /* 0x000fe2000c101924 */
[C---:B------:R-:W-:Y:S02]  /*9cc0*/  ISETP.GT.AND P4, PT, R3.reuse, 0xe8, PT ;  /* 0x000000e80300780c */ /* 0x040fe40003f84270 */
[----:B------:R-:W-:Y:S01]  /*9cd0*/  F2FP.TF32.F32.PACK_B R143, R143 ;  /* 0x0000008fff8f723e */ /* 0x000fe200024050ff */
[----:B------:R1:W-:Y:S01]  /*9ce0*/  @P5 STG.E desc[UR36][R4.64+0x380], R13 ;  /* 0x0003800d04005986 */ /* 0x0003e2000c101924 */
[----:B------:R-:W-:Y:S02]  /*9cf0*/  ISETP.GT.AND P5, PT, R3, 0xe9, PT ;  /* 0x000000e90300780c */ /* 0x000fe40003fa4270 */
[----:B------:R-:W-:Y:S01]  /*9d00*/  F2FP.TF32.F32.PACK_B R145, R145 ;  /* 0x00000091ff91723e */ /* 0x000fe200024050ff */
[----:B------:R-:W-:Y:S01]  /*9d10*/  @P3 STG.E desc[UR36][R4.64+0x384], R137 ;  /* 0x0003848904003986 */ /* 0x000fe2000c101924 */
[----:B------:R-:W-:Y:S01]  /*9d20*/  ISETP.GT.AND P3, PT, R0, 0x8, P2 ;  /* 0x000000080000780c */ /* 0x000fe20001764270 */
[----:B0-----:R-:W-:Y:S01]  /*9d30*/  FMUL R9, R138, R155 ;  /* 0x0000009b8a097220 */ /* 0x001fe20000400000 */
[----:B------:R-:W-:-:S02]  /*9d40*/  ISETP.GT.AND P2, PT, R0, RZ, P4 ;  /* 0x000000ff0000720c */ /* 0x000fc40002744270 */
[C---:B------:R-:W-:Y:S02]  /*9d50*/  ISETP.GT.AND P0, PT, R0.reuse, RZ, P5 ;  /* 0x000000ff0000720c */ /* 0x040fe40002f04270 */
[----:B------:R-:W-:Y:S01]  /*9d60*/  ISETP.GT.AND P4, PT, R0, 0x8, P4 ;  /* 0x000000080000780c */ /* 0x000fe20002784270 */
[----:B-1----:R-:W-:Y:S01]  /*9d70*/  FMUL R13, R142, R155 ;  /* 0x0000009b8e0d7220 */ /* 0x002fe20000400000 */
[----:B------:R-:W-:Y:S02]  /*9d80*/  ISETP.GT.AND P5, PT, R0, 0x8, P5 ;  /* 0x000000080000780c */ /* 0x000fe40002fa4270 */
[----:B------:R-:W-:Y:S02]  /*9d90*/  F2FP.TF32.F32.PACK_B R9, R9 ;  /* 0x00000009ff09723e */ /* 0x000fe400024050ff */
[----:B------:R-:W-:Y:S02]  /*9da0*/  F2FP.TF32.F32.PACK_B R13, R13 ;  /* 0x0000000dff0d723e */ /* 0x000fe400024050ff */
[----:B------:R-:W-:Y:S01]  /*9db0*/  F2FP.TF32.F32.PACK_B R147, R147 ;  /* 0x00000093ff93723e */ /* 0x000fe200024050ff */
[----:B------:R0:W-:Y:S01]  /*9dc0*/  @P1 STG.E desc[UR36][R6.64+0x380], R9 ;  /* 0x0003800906001986 */ /* 0x0001e2000c101924 */
[----:B------:R-:W-:-:S02]  /*9dd0*/  ISETP.GT.AND P1, PT, R3, 0xf8, PT ;  /* 0x000000f80300780c */ /* 0x000fc40003f24270 */
[----:B------:R-:W-:Y:S01]  /*9de0*/  F2FP.TF32.F32.PACK_B R149, R149 ;  /* 0x00000095ff95723e */ /* 0x000fe200024050ff */
[----:B------:R-:W-:Y:S01]  /*9df0*/  @P3 STG.E desc[UR36][R6.64+0x384], R139 ;  /* 0x0003848b06003986 */ /* 0x000fe2000c101924 */
[C---:B------:R-:W-:Y:S02]  /*9e00*/  ISETP.GT.AND P3, PT, R3.reuse, 0xf0, PT ;  /* 0x000000f00300780c */ /* 0x040fe40003f64270 */
[----:B------:R-:W-:Y:S01]  /*9e10*/  F2FP.TF32.F32.PACK_B R151, R151 ;  /* 0x00000097ff97723e */ /* 0x000fe200024050ff */
[----:B------:R1:W-:Y:S01]  /*9e20*/  @P2 STG.E desc[UR36][R4.64+0x3a0], R11 ;  /* 0x0003a00b04002986 */ /* 0x0003e2000c101924 */
[----:B------:R-:W-:-:S03]  /*9e30*/  ISETP.GT.AND P2, PT, R3, 0xf1, PT ;  /* 0x000000f10300780c */ /* 0x000fc60003f44270 */
[----:B------:R-:W-:Y:S01]  /*9e40*/  @P0 STG.E desc[UR36][R4.64+0x3a4], R141 ;  /* 0x0003a48d04000986 */ /* 0x000fe2000c101924 */
[----:B------:R-:W-:Y:S01]  /*9e50*/  ISETP.GT.AND P0, PT, R3, 0xf9, PT ;  /* 0x000000f90300780c */ /* 0x000fe20003f04270 */
[-C--:B------:R-:W-:Y:S01]  /*9e60*/  FMUL R3, R144, R155.reuse ;  /* 0x0000009b90037220 */ /* 0x080fe20000400000 */
[----:B0-----:R-:W-:Y:S01]  /*9e70*/  FMUL R9, R146, R155 ;  /* 0x0000009b92097220 */ /* 0x001fe20000400000 */
[----:B------:R0:W-:Y:S01]  /*9e80*/  @P4 STG.E desc[UR36][R6.64+0x3a0], R13 ;  /* 0x0003a00d06004986 */ /* 0x0001e2000c101924 */
[C---:B------:R-:W-:Y:S02]  /*9e90*/  ISETP.GT.AND P4, PT, R0.reuse, RZ, P2 ;  /* 0x000000ff0000720c */ /* 0x040fe40001784270 */
[----:B------:R-:W-:Y:S01]  /*9ea0*/  F2FP.TF32.F32.PACK_B R3, R3 ;  /* 0x00000003ff03723e */ /* 0x000fe200024050ff */
[----:B------:R-:W-:Y:S01]  /*9eb0*/  @P5 STG.E desc[UR36][R6.64+0x3a4], R143 ;  /* 0x0003a48f06005986 */ /* 0x000fe2000c101924 */
[----:B------:R-:W-:Y:S01]  /*9ec0*/  ISETP.GT.AND P5, PT, R0, RZ, P3 ;  /* 0x000000ff0000720c */ /* 0x000fe20001fa4270 */
[----:B-1----:R-:W-:Y:S01]  /*9ed0*/  FMUL R11, R148, R155 ;  /* 0x0000009b940b7220 */ /* 0x002fe20000400000 */
[----:B------:R-:W-:-:S02]  /*9ee0*/  ISETP.GT.AND P3, PT, R0, 0x8, P3 ;  /* 0x000000080000780c */ /* 0x000fc40001f64270 */
[----:B------:R-:W-:Y:S02]  /*9ef0*/  ISETP.GT.AND P2, PT, R0, 0x8, P2 ;  /* 0x000000080000780c */ /* 0x000fe40001744270 */
[----:B------:R-:W-:Y:S01]  /*9f00*/  F2FP.TF32.F32.PACK_B R9, R9 ;  /* 0x00000009ff09723e */ /* 0x000fe200024050ff */
[----:B0-----:R-:W-:Y:S01]  /*9f10*/  FMUL R13, R150, R155 ;  /* 0x0000009b960d7220 */ /* 0x001fe20000400000 */
[----:B------:R-:W-:-:S04]  /*9f20*/  F2FP.TF32.F32.PACK_B R11, R11 ;  /* 0x0000000bff0b723e */ /* 0x000fc800024050ff */
[----:B------:R-:W-:Y:S01]  /*9f30*/  F2FP.TF32.F32.PACK_B R13, R13 ;  /* 0x0000000dff0d723e */ /* 0x000fe200024050ff */
[----:B------:R-:W-:Y:S01]  /*9f40*/  @P5 STG.E desc[UR36][R4.64+0x3c0], R3 ;  /* 0x0003c00304005986 */ /* 0x000fe2000c101924 */
[C---:B------:R-:W-:Y:S02]  /*9f50*/  ISETP.GT.AND P5, PT, R0.reuse, RZ, P1 ;  /* 0x000000ff0000720c */ /* 0x040fe40000fa4270 */
[C---:B------:R-:W-:Y:S01]  /*9f60*/  ISETP.GT.AND P1, PT, R0.reuse, 0x8, P1 ;  /* 0x000000080000780c */ /* 0x040fe20000f24270 */
[----:B------:R-:W-:Y:S01]  /*9f70*/  @P4 STG.E desc[UR36][R4.64+0x3c4], R145 ;  /* 0x0003c49104004986 */ /* 0x000fe2000c101924 */
[C---:B------:R-:W-:Y:S02]  /*9f80*/  ISETP.GT.AND P4, PT, R0.reuse, RZ, P0 ;  /* 0x000000ff0000720c */ /* 0x040fe40000784270 */
[----:B------:R-:W-:Y:S01]  /*9f90*/  ISETP.GT.AND P0, PT, R0, 0x8, P0 ;  /* 0x000000080000780c */ /* 0x000fe20000704270 */
[----:B------:R-:W-:Y:S04]  /*9fa0*/  @P3 STG.E desc[UR36][R6.64+0x3c0], R9 ;  /* 0x0003c00906003986 */ /* 0x000fe8000c101924 */
[----:B------:R-:W-:Y:S04]  /*9fb0*/  @P2 STG.E desc[UR36][R6.64+0x3c4], R147 ;  /* 0x0003c49306002986 */ /* 0x000fe8000c101924 */
[----:B------:R-:W-:Y:S04]  /*9fc0*/  @P5 STG.E desc[UR36][R4.64+0x3e0], R11 ;  /* 0x0003e00b04005986 */ /* 0x000fe8000c101924 */
[----:B------:R0:W-:Y:S02]  /*9fd0*/  @P4 STG.E desc[UR36][R4.64+0x3e4], R149 ;  /* 0x0003e49504004986 */ /* 0x0001e4000c101924 */
[----:B0-----:R-:W-:-:S02]  /*9fe0*/  @P1 IMAD.MOV.U32 R4, RZ, RZ, R6 ;  /* 0x000000ffff041224 */ /* 0x001fc400078e0006 */
[----:B------:R-:W-:-:S05]  /*9ff0*/  @P1 IMAD.MOV.U32 R5, RZ, RZ, R7 ;  /* 0x000000ffff051224 */ /* 0x000fca00078e0007 */
[----:B------:R0:W-:Y:S04]  /*a000*/  @P1 STG.E desc[UR36][R4.64+0x3e0], R13 ;  /* 0x0003e00d04001986 */ /* 0x0001e8000c101924 */
[----:B------:R0:W-:Y:S02]  /*a010*/  @P0 STG.E desc[UR36][R6.64+0x3e4], R151 ;  /* 0x0003e49706000986 */ /* 0x0001e4000c101924 */
.L_x_288:
[----:B------:R-:W-:Y:S05]  /*a020*/  BSYNC B0 ;  /* 0x0000000000007941 */ /* 0x000fea0003800000 */
.L_x_34:
[----:B------:R-:W-:Y:S01]  /*a030*/  ULDC UR4, c[0x0][0xc] ;  /* 0x0000030000047ab9 */ /* 0x000fe20000000800 */
[----:B------:R-:W-:Y:S01]  /*a040*/  ULDC UR5, c[0x0][0x10] ;  /* 0x0000040000057ab9 */ /* 0x000fe20000000800 */
[----:B0-----:R-:W0:Y:S01]  /*a050*/  LDC R3, c[0x0][0x14] ;  /* 0x00000500ff037b82 */ /* 0x001e220000000800 */
[----:B------:R-:W-:Y:S01]  /*a060*/  UIMAD.WIDE.U32 UR4, UR4, UR5, URZ ;  /* 0x00000005040472a5 */ /* 0x000fe2000f8e003f */
[----:B------:R-:W-:Y:S01]  /*a070*/  PRMT R0, RZ, 0x7610, R0 ;  /* 0x00007610ff007816 */ /* 0x000fe20000000000 */
[----:B------:R-:W-:Y:S02]  /*a080*/  IMAD.MOV.U32 R153, RZ, RZ, -0x1 ;  /* 0xffffffffff997424 */ /* 0x000fe400078e00ff */
[----:B------:R-:W-:Y:S02]  /*a090*/  IMAD.MOV.U32 R23, RZ, RZ, -0x1 ;  /* 0xffffffffff177424 */ /* 0x000fe400078e00ff */
[----:B0-----:R-:W-:-:S04]  /*a0a0*/  IMAD.WIDE.U32 R16, R3, UR4, R16 ;  /* 0x0000000403107c25 */ /* 0x001fc8000f8e0010 */
[----:B------:R-:W-:Y:S01]  /*a0b0*/  IMAD R3, R3, UR5, RZ ;  /* 0x0000000503037c24 */ /* 0x000fe2000f8e02ff */
[----:B------:R-:W-:Y:S02]  /*a0c0*/  ULDC.64 UR4, c[0x0][0x650] ;  /* 0x0001940000047ab9 */ /* 0x000fe40000000a00 */
[----:B------:R-:W-:Y:S01]  /*a0d0*/  ISETP.GE.U32.AND P0, PT, R16, UR4, PT ;  /* 0x0000000410007c0c */ /* 0x000fe2000bf06070 */
[----:B------:R-:W-:-:S05]  /*a0e0*/  IMAD.IADD R17, R17, 0x1, R3 ;  /* 0x0000000111117824 */ /* 0x000fca00078e0203 */
[----:B------:R-:W-:-:S13]  /*a0f0*/  ISETP.GE.U32.AND.EX P0, PT, R17, UR5, PT, P0 ;  /* 0x0000000511007c0c */ /* 0x000fda000bf06100 */
[----:B------:R-:W-:Y:S05]  /*a100*/  @P0 BRA `(.L_x_289) ;  /* 0x0000000400640947 */ /* 0x000fea0003800000 */
[----:B------:R-:W0:Y:S01]  /*a110*/  S2R R12, SR_CTAID.X ;  /* 0x00000000000c7919 */ /* 0x000e220000002500 */
[----:B---3--:R-:W3:Y:S01]  /*a120*/  LDC.64 R10, c[0x0][0x628] ;  /* 0x00018a00ff0a7b82 */ /* 0x008ee20000000a00 */
[----:B------:R-:W-:Y:S01]  /*a130*/  ULDC UR4, c[0x0][0x150] ;  /* 0x0000540000047ab9 */ /* 0x000fe20000000800 */
[----:B-12-4-:R-:W-:Y:S01]  /*a140*/  IMAD.MOV.U32 R8, RZ, RZ, R16 ;  /* 0x000000ffff087224 */ /* 0x016fe200078e0010 */
[----:B-----5:R-:W1:Y:S01]  /*a150*/  S2R R24, SR_CTAID.Y ;  /* 0x0000000000187919 */ /* 0x020e620000002600 */
[----:B------:R-:W-:-:S04]  /*a160*/  IMAD.MOV.U32 R9, RZ, RZ, R17 ;  /* 0x000000ffff097224 */ /* 0x000fc800078e0011 */
[----:B------:R-:W2:Y:S08]  /*a170*/  LDC R21, c[0x0][0x144] ;  /* 0x00005100ff157b82 */ /* 0x000eb00000000800 */
[----:B------:R-:W4:Y:S08]  /*a180*/  LDC R0, c[0x0][0x630] ;  /* 0x00018c00ff007b82 */ /* 0x000f300000000800 */
[----:B------:R-:W1:Y:S01]  /*a190*/  LDC.64 R14, c[0x0][0x620] ;  /* 0x00018800ff0e7b82 */ /* 0x000e620000000a00 */
[----:B---3--:R-:W-:-:S04]  /*a1a0*/  ISETP.NE.U32.AND P0, PT, R10, RZ, PT ;  /* 0x000000ff0a00720c */ /* 0x008fc80003f05070 */
[----:B------:R-:W-:Y:S02]  /*a1b0*/  ISETP.NE.AND.EX P0, PT, R11, RZ, PT, P0 ;  /* 0x000000ff0b00720c */ /* 0x000fe40003f05300 */
[----:B0-----:R-:W-:-:S05]  /*a1c0*/  I2FP.F32.U32 R3, R12 ;  /* 0x0000000c00037245 */ /* 0x001fca0000201000 */
[----:B------:R-:W-:-:S04]  /*a1d0*/  FMUL R3, R3, UR4 ;  /* 0x0000000403037c20 */ /* 0x000fc80008400000 */
[----:B------:R0:W3:Y:S02]  /*a1e0*/  F2I.U32.TRUNC.NTZ R20, R3 ;  /* 0x0000000300147305 */ /* 0x0000e4000020f000 */
[----:B--2-4-:R-:W-:Y:S05]  /*a1f0*/  @!P0 BRA `(.L_x_290) ;  /* 0x0000000000288947 */ /* 0x014fea0003800000 */
[----:B0-----:R-:W0:Y:S02]  /*a200*/  LDC R3, c[0x0][0x634] ;  /* 0x00018d00ff037b82 */ /* 0x001e240000000800 */
        /* <DEDUP_REMOVED lines=9> */
.L_x_290:
[----:B------:R-:W2:Y:S01]  /*a2a0*/  LDC.64 R28, c[0x0][0x640] ;  /* 0x00019000ff1c7b82 */ /* 0x000ea20000000a00 */
[-CC-:B------:R-:W-:Y:S01]  /*a2b0*/  SHF.R.U64 R23, R8, R0.reuse, R9.reuse ;  /* 0x0000000008177219 */ /* 0x180fe20000001209 */
[----:B---3--:R-:W-:Y:S01]  /*a2c0*/  IMAD.MOV R20, RZ, RZ, -R20 ;  /* 0x000000ffff147224 */ /* 0x008fe200078e0a14 */
[----:B------:R-:W-:Y:S01]  /*a2d0*/  SHF.R.U32.HI R0, RZ, R0, R9 ;  /* 0x00000000ff007219 */ /* 0x000fe20000011609 */
[----:B------:R-:W-:Y:S01]  /*a2e0*/  ULDC UR4, c[0x0][0x154] ;  /* 0x0000550000047ab9 */ /* 0x000fe20000000800 */
[----:B0-----:R-:W-:Y:S01]  /*a2f0*/  IADD3 R3, P0, RZ, -R23, RZ ;  /* 0x80000017ff037210 */ /* 0x001fe20007f1e0ff */
[----:B------:R-:W-:Y:S02]  /*a300*/  IMAD R21, R21, R20, R12 ;  /* 0x0000001415157224 */ /* 0x000fe400078e020c */
[----:B------:R-:W0:Y:S01]  /*a310*/  LDC R6, c[0x0][0x618] ;  /* 0x00018600ff067b82 */ /* 0x000e220000000800 */
[----:B------:R-:W-:Y:S02]  /*a320*/  IMAD.MOV.U32 R7, RZ, RZ, 0x1 ;  /* 0x00000001ff077424 */ /* 0x000fe400078e00ff */
[----:B------:R-:W-:-:S04]  /*a330*/  IMAD.X R5, RZ, RZ, ~R0, P0 ;  /* 0x000000ffff057224 */ /* 0x000fc800000e0e00 */
[-C--:B-1----:R-:W-:Y:S01]  /*a340*/  IMAD R0, R5, R14.reuse, RZ ;  /* 0x0000000e05007224 */ /* 0x082fe200078e02ff */
[----:B------:R-:W1:Y:S01]  /*a350*/  LDC R8, c[0x0][0x608] ;  /* 0x00018200ff087b82 */ /* 0x000e620000000800 */
[----:B------:R-:W-:-:S04]  /*a360*/  IMAD.WIDE.U32 R4, R3, R14, R16 ;  /* 0x0000000e03047225 */ /* 0x000fc800078e0010 */
[----:B------:R-:W-:Y:S01]  /*a370*/  IMAD R3, R3, R15, R0 ;  /* 0x0000000f03037224 */ /* 0x000fe200078e0200 */
[----:B------:R-:W-:Y:S02]  /*a380*/  I2FP.F32.U32 R0, R24 ;  /* 0x0000001800007245 */ /* 0x000fe40000201000 */
[----:B------:R-:W3:Y:S01]  /*a390*/  LDC R26, c[0x0][0x658] ;  /* 0x00019600ff1a7b82 */ /* 0x000ee20000000800 */
[----:B------:R-:W-:Y:S01]  /*a3a0*/  IMAD.IADD R3, R5, 0x1, R3 ;  /* 0x0000000105037824 */ /* 0x000fe200078e0203 */
[----:B--2---:R-:W-:Y:S01]  /*a3b0*/  ISETP.NE.U32.AND P0, PT, R28, RZ, PT ;  /* 0x000000ff1c00720c */ /* 0x004fe20003f05070 */
[----:B------:R-:W-:Y:S01]  /*a3c0*/  FMUL R0, R0, UR4 ;  /* 0x0000000400007c20 */ /* 0x000fe20008400000 */
[----:B------:R-:W-:Y:S02]  /*a3d0*/  IMAD.MOV.U32 R5, RZ, RZ, -0x1 ;  /* 0xffffffffff057424 */ /* 0x000fe400078e00ff */
[----:B------:R-:W-:Y:S01]  /*a3e0*/  ISETP.NE.AND.EX P0, PT, R29, RZ, PT, P0 ;  /* 0x000000ff1d00720c */ /* 0x000fe20003f05300 */
[----:B------:R2:W4:Y:S01]  /*a3f0*/  F2I.U32.TRUNC.NTZ R13, R0 ;  /* 0x00000000000d7305 */ /* 0x000522000020f000 */
[----:B------:R-:W2:Y:S01]  /*a400*/  LDC R15, c[0x0][0x148] ;  /* 0x00005200ff0f7b82 */ /* 0x000ea20000000800 */
[----:B0-----:R-:W-:-:S02]  /*a410*/  SHF.R.U64 R12, R4, R6, R3 ;  /* 0x00000006040c7219 */ /* 0x001fc40000001203 */
[----:B------:R-:W-:-:S05]  /*a420*/  SHF.R.U32.HI R3, RZ, R6, R3 ;  /* 0x00000006ff037219 */ /* 0x000fca0000011603 */
[----:B------:R-:W0:Y:S01]  /*a430*/  LDC R20, c[0x0][0x600] ;  /* 0x00018000ff147b82 */ /* 0x000e220000000800 */
[-CC-:B-1----:R-:W-:Y:S02]  /*a440*/  SHF.R.U64 R10, R12, R8.reuse, R3.reuse ;  /* 0x000000080c0a7219 */ /* 0x182fe40000001203 */
[----:B------:R-:W-:-:S05]  /*a450*/  SHF.R.U32.HI R3, RZ, R8, R3 ;  /* 0x00000008ff037219 */ /* 0x000fca0000011603 */
[----:B------:R-:W1:Y:S01]  /*a460*/  LDC R27, c[0x0][0x648] ;  /* 0x00019200ff1b7b82 */ /* 0x000e620000000800 */
[-C--:B---3--:R-:W-:Y:S02]  /*a470*/  SHF.L.U32 R4, R5, R26.reuse, RZ ;  /* 0x0000001a05047219 */ /* 0x088fe400000006ff */
[--C-:B------:R-:W-:Y:S02]  /*a480*/  SHF.R.U64 R14, R10, R26, R3.reuse ;  /* 0x0000001a0a0e7219 */ /* 0x100fe40000001203 */
[----:B------:R-:W-:Y:S02]  /*a490*/  LOP3.LUT R25, RZ, R4, RZ, 0x33, !PT ;  /* 0x00000004ff197212 */ /* 0x000fe400078e33ff */
[-C--:B------:R-:W-:Y:S01]  /*a4a0*/  SHF.R.U32.HI R5, RZ, R26.reuse, R3 ;  /* 0x0000001aff057219 */ /* 0x080fe20000011603 */
[----:B------:R-:W3:Y:S01]  /*a4b0*/  LDC R30, c[0x0][0x638] ;  /* 0x00018e00ff1e7b82 */ /* 0x000ee20000000800 */
[----:B------:R-:W-:Y:S01]  /*a4c0*/  SHF.L.U32 R154, R7, R26, RZ ;  /* 0x0000001a079a7219 */ /* 0x000fe200000006ff */
[----:B------:R-:W-:-:S06]  /*a4d0*/  IMAD.MOV.U32 R4, RZ, RZ, R14 ;  /* 0x000000ffff047224 */ /* 0x000fcc00078e000e */
[----:B------:R-:W0:Y:S01]  /*a4e0*/  LDC R31, c[0x0][0x610] ;  /* 0x00018400ff1f7b82 */ /* 0x000e220000000800 */
[----:B----4-:R-:W-:Y:S05]  /*a4f0*/  @!P0 BRA `(.L_x_291) ;  /* 0x0000000000288947 */ /* 0x010fea0003800000 */
        /* <DEDUP_REMOVED lines=10> */
.L_x_291:
[----:B------:R-:W-:Y:S01]  /*a5a0*/  ISETP.NE.AND P0, PT, R2, 0x1, PT ;  /* 0x000000010200780c */ /* 0x000fe20003f05270 */
[----:B0-----:R-:W-:Y:S01]  /*a5b0*/  VIADD R7, R20, 0xffffffff ;  /* 0xffffffff14077836 */ /* 0x001fe20000000000 */
[----:B-12---:R-:W-:Y:S01]  /*a5c0*/  SHF.R.U64 R0, R4, R27, R5 ;  /* 0x0000001b04007219 */ /* 0x006fe20000001205 */
[----:B------:R-:W-:Y:S01]  /*a5d0*/  IMAD.MOV R13, RZ, RZ, -R13 ;  /* 0x000000ffff0d7224 */ /* 0x000fe200078e0a0d */
[----:B------:R-:W-:Y:S01]  /*a5e0*/  LOP3.LUT R5, R10, R25, RZ, 0xc0, !PT ;  /* 0x000000190a057212 */ /* 0x000fe200078ec0ff */
[----:B------:R-:W-:Y:S02]  /*a5f0*/  IMAD.MOV.U32 R4, RZ, RZ, 0x1 ;  /* 0x00000001ff047424 */ /* 0x000fe400078e00ff */
[----:B------:R-:W-:Y:S02]  /*a600*/  IMAD.MOV R3, RZ, RZ, -R0 ;  /* 0x000000ffff037224 */ /* 0x000fe400078e0a00 */
[----:B------:R-:W-:Y:S01]  /*a610*/  IMAD R154, R154, R0, R5 ;  /* 0x000000009a9a7224 */ /* 0x000fe200078e0205 */
[----:B------:R-:W-:Y:S01]  /*a620*/  LOP3.LUT R5, R12, R7, RZ, 0xc0, !PT ;  /* 0x000000070c057212 */ /* 0x000fe200078ec0ff */
[----:B---3--:R-:W-:-:S02]  /*a630*/  IMAD R0, R3, R30, R14 ;  /* 0x0000001e03007224 */ /* 0x008fc400078e020e */
[----:B------:R-:W-:Y:S02]  /*a640*/  @P0 IMAD R21, R15, R13, R24 ;  /* 0x0000000d0f150224 */ /* 0x000fe400078e0218 */
[----:B------:R-:W-:Y:S01]  /*a650*/  IMAD R3, R0, R20, R5 ;  /* 0x0000001400037224 */ /* 0x000fe200078e0205 */
[----:B------:R-:W-:Y:S01]  /*a660*/  PRMT R0, R4, 0x7610, R0 ;  /* 0x0000761004007816 */ /* 0x000fe20000000000 */
[----:B------:R-:W-:-:S05]  /*a670*/  IMAD R154, R154, R31, R21 ;  /* 0x0000001f9a9a7224 */ /* 0x000fca00078e0215 */
[----:B------:R-:W-:Y:S02]  /*a680*/  SEL R153, R3, R154, !P0 ;  /* 0x0000009a03997207 */ /* 0x000fe40004000000 */
[----:B------:R-:W-:-:S07]  /*a690*/  SEL R154, R154, R3, !P0 ;  /* 0x000000039a9a7207 */ /* 0x000fce0004000000 */
.L_x_289:
[----:B------:R-:W-:-:S13]  /*a6a0*/  LOP3.LUT P0, RZ, R0, 0xff, RZ, 0xc0, !PT ;  /* 0x000000ff00ff7812 */ /* 0x000fda000780c0ff */
[----:B------:R-:W-:Y:S05]  /*a6b0*/  @P0 BRA `(.L_x_292) ;  /* 0xffffff6800c80947 */ /* 0x000fea000383ffff */
[----:B------:R-:W-:Y:S05]  /*a6c0*/  EXIT ;  /* 0x000000000000794d */ /* 0x000fea0003800000 */
.L_x_7:
[----:B0-----:R-:W-:Y:S01]  /*a6d0*/  ULDC.64 UR4, c[0x0][0x650] ;  /* 0x0001940000047ab9 */ /* 0x001fe20000000a00 */
        /* <DEDUP_REMOVED lines=25> */
.L_x_294:
[----:B------:R-:W0:Y:S01]  /*a870*/  LDC.64 R28, c[0x0][0x640] ;  /* 0x00019000ff1c7b82 */ /* 0x000e220000000a00 */
[-CC-:B------:R-:W-:Y:S01]  /*a880*/  SHF.R.U64 R22, R12, R6.reuse, R13.reuse ;  /* 0x000000060c167219 */ /* 0x180fe2000000120d */
[----:B------:R-:W-:Y:S01]  /*a890*/  IMAD.MOV.U32 R30, RZ, RZ, 0x1 ;  /* 0x00000001ff1e7424 */ /* 0x000fe200078e00ff */
[----:B------:R-:W-:Y:S02]  /*a8a0*/  SHF.R.U32.HI R6, RZ, R6, R13 ;  /* 0x00000006ff067219 */ /* 0x000fe4000001160d */
        /* <DEDUP_REMOVED lines=8> */
[----:B------:R-:W-:Y:S01]  /*a930*/  IMAD.IADD R9, R9, 0x1, R11 ;  /* 0x0000000109097824 */ /* 0x000fe200078e020b */
[----:B0-----:R-:W-:-:S04]  /*a940*/  ISETP.NE.U32.AND P0, PT, R28, RZ, PT ;  /* 0x000000ff1c00720c */ /* 0x001fc80003f05070 */
[----:B------:R-:W-:Y:S02]  /*a950*/  ISETP.NE.AND.EX P0, PT, R29, RZ, PT, P0 ;  /* 0x000000ff1d00720c */ /* 0x000fe40003f05300 */
[----:B------:R-:W0:Y:S01]  /*a960*/  LDC R20, c[0x0][0x600] ;  /* 0x00018000ff147b82 */ /* 0x000e220000000800 */
[-CC-:B-1----:R-:W-:Y:S01]  /*a970*/  SHF.R.U64 R14, R8, R10.reuse, R9.reuse ;  /* 0x0000000a080e7219 */ /* 0x182fe20000001209 */
[----:B------:R-:W-:Y:S01]  /*a980*/  IMAD.MOV.U32 R8, RZ, RZ, -0x1 ;  /* 0xffffffffff087424 */ /* 0x000fe200078e00ff */
[----:B------:R-:W-:-:S05]  /*a990*/  SHF.R.U32.HI R9, RZ, R10, R9 ;  /* 0x0000000aff097219 */ /* 0x000fca0000011609 */
[----:B------:R-:W1:Y:S01]  /*a9a0*/  LDC R24, c[0x0][0x648] ;  /* 0x00019200ff187b82 */ /* 0x000e620000000800 */
[-CC-:B--2---:R-:W-:Y:S02]  /*a9b0*/  SHF.R.U64 R23, R14, R12.reuse, R9.reuse ;  /* 0x0000000c0e177219 */ /* 0x184fe40000001209 */
[----:B------:R-:W-:-:S05]  /*a9c0*/  SHF.R.U32.HI R6, RZ, R12, R9 ;  /* 0x0000000cff067219 */ /* 0x000fca0000011609 */
[----:B------:R-:W2:Y:S01]  /*a9d0*/  LDC R26, c[0x0][0x638] ;  /* 0x00018e00ff1a7b82 */ /* 0x000ea20000000800 */
[-C--:B---3--:R-:W-:Y:S02]  /*a9e0*/  SHF.L.U32 R8, R8, R27.reuse, RZ ;  /* 0x0000001b08087219 */ /* 0x088fe400000006ff */
[-CC-:B------:R-:W-:Y:S02]  /*a9f0*/  SHF.R.U64 R25, R23, R27.reuse, R6.reuse ;  /* 0x0000001b17197219 */ /* 0x180fe40000001206 */
[----:B------:R-:W-:Y:S02]  /*aa00*/  LOP3.LUT R32, RZ, R8, RZ, 0x33, !PT ;  /* 0x00000008ff207212 */ /* 0x000fe400078e33ff */
[----:B------:R-:W-:Y:S01]  /*aa10*/  SHF.R.U32.HI R9, RZ, R27, R6 ;  /* 0x0000001bff097219 */ /* 0x000fe20000011606 */
[----:B------:R-:W3:Y:S01]  /*aa20*/  LDC R31, c[0x0][0x610] ;  /* 0x00018400ff1f7b82 */ /* 0x000ee20000000800 */
[----:B------:R-:W-:Y:S01]  /*aa30*/  IMAD.MOV.U32 R8, RZ, RZ, R25 ;  /* 0x000000ffff087224 */ /* 0x000fe200078e0019 */
[----:B------:R-:W-:Y:S06]  /*aa40*/  @!P0 BRA `(.L_x_295) ;  /* 0x0000000000288947 */ /* 0x000fec0003800000 */
        /* <DEDUP_REMOVED lines=10> */
.L_x_295:
[----:B------:R-:W-:Y:S01]  /*aaf0*/  ISETP.NE.AND P0, PT, R2, 0x1, PT ;  /* 0x000000010200780c */ /* 0x000fe20003f05270 */
[----:B------:R-:W-:Y:S01]  /*ab00*/  IMAD.MOV.U32 R13, RZ, RZ, R22 ;  /* 0x000000ffff0d7224 */ /* 0x000fe200078e0016 */
[----:B-1----:R-:W-:Y:S01]  /*ab10*/  SHF.R.U64 R6, R8, R24, R9 ;  /* 0x0000001808067219 */ /* 0x002fe20000001209 */
[----:B0-----:R-:W-:Y:S01]  /*ab20*/  VIADD R9, R20, 0xffffffff ;  /* 0xffffffff14097836 */ /* 0x001fe20000000000 */
[----:B------:R-:W-:Y:S02]  /*ab30*/  SHF.L.U32 R30, R30, R27, RZ ;  /* 0x0000001b1e1e7219 */ /* 0x000fe400000006ff */
[----:B------:R-:W-:Y:S01]  /*ab40*/  LOP3.LUT R5, R23, R32, RZ, 0xc0, !PT ;  /* 0x0000002017057212 */ /* 0x000fe200078ec0ff */
[----:B------:R-:W-:-:S04]  /*ab50*/  IMAD.MOV R8, RZ, RZ, -R6 ;  /* 0x000000ffff087224 */ /* 0x000fc800078e0a06 */
[----:B------:R-:W-:Y:S01]  /*ab60*/  IMAD R6, R30, R6, R5 ;  /* 0x000000061e067224 */ /* 0x000fe200078e0205 */
[----:B------:R-:W-:Y:S01]  /*ab70*/  LOP3.LUT R5, R14, R9, RZ, 0xc0, !PT ;  /* 0x000000090e057212 */ /* 0x000fe200078ec0ff */
[----:B------:R-:W-:Y:S02]  /*ab80*/  @P0 IMAD R3, R7, R21, R4 ;  /* 0x0000001507030224 */ /* 0x000fe400078e0204 */
[----:B--2---:R-:W-:Y:S02]  /*ab90*/  IMAD R4, R8, R26, R25 ;  /* 0x0000001a08047224 */ /* 0x004fe400078e0219 */
[----:B---3--:R-:W-:Y:S02]  /*aba0*/  IMAD R3, R6, R31, R3 ;  /* 0x0000001f06037224 */ /* 0x008fe400078e0203 */
[----:B------:R-:W-:Y:S02]  /*abb0*/  IMAD R4, R4, R20, R5 ;  /* 0x0000001404047224 */ /* 0x000fe400078e0205 */
[----:B------:R-:W-:-:S03]  /*abc0*/  IMAD.MOV.U32 R6, RZ, RZ, 0x1 ;  /* 0x00000001ff067424 */ /* 0x000fc600078e00ff */
[----:B------:R-:W-:Y:S02]  /*abd0*/  SEL R20, R4, R3, !P0 ;  /* 0x0000000304147207 */ /* 0x000fe40004000000 */
[----:B------:R-:W-:-:S07]  /*abe0*/  SEL R11, R3, R4, !P0 ;  /* 0x00000004030b7207 */ /* 0x000fce0004000000 */
.L_x_293:
[----:B------:R-:W-:-:S08]  /*abf0*/  NOP ;  /* 0x0000000000007918 */ /* 0x000fd00000000000 */
[----:B------:R-:W0:-:S00]  /*ac00*/  USETMAXREG.DEALLOC.CTAPOOL 0x28 ;  /* 0x00000028000079c8 */ /* 0x000e0000080e0500 */
[----:B0-----:R-:W-:-:S13]  /*ac10*/  ISETP.NE.AND P0, PT, R0, RZ, PT ;  /* 0x000000ff0000720c */ /* 0x001fda0003f05270 */
[----:B------:R-:W-:Y:S05]  /*ac20*/  @P0 EXIT ;  /* 0x000000000000094d */ /* 0x000fea0003800000 */
[----:B------:R-:W-:Y:S01]  /*ac30*/  LOP3.LUT P0, RZ, R6, 0xff, RZ, 0xc0, !PT ;  /* 0x000000ff06ff7812 */ /* 0x000fe2000780c0ff */
[----:B------:R-:W-:Y:S02]  /*ac40*/  IMAD.MOV.U32 R0, RZ, RZ, 0x1 ;  /* 0x00000001ff007424 */ /* 0x000fe400078e00ff */
[----:B------:R-:W-:-:S10]  /*ac50*/  IMAD.MOV.U32 R12, RZ, RZ, RZ ;  /* 0x000000ffff0c7224 */ /* 0x000fd400078e00ff */
[----:B------:R-:W-:Y:S05]  /*ac60*/  @!P0 BRA `(.L_x_296) ;  /* 0x0000000c00ac8947 */ /* 0x000fea0003800000 */
[----:B------:R-:W0:Y:S01]  /*ac70*/  LDC R0, c[0x0][0x28c] ;  /* 0x0000a300ff007b82 */ /* 0x000e220000000800 */
[----:B------:R-:W-:Y:S01]  /*ac80*/  ULDC UR5, c[0x0][0x658] ;  /* 0x0001960000057ab9 */ /* 0x000fe20000000800 */
[----:B------:R-:W-:Y:S01]  /*ac90*/  UMOV UR11, 0xffffffff ;  /* 0xffffffff000b7882 */ /* 0x000fe20000000000 */
[----:B------:R-:W-:Y:S01]  /*aca0*/  UMOV UR14, 0x1 ;  /* 0x00000001000e7882 */ /* 0x000fe20000000000 */
[----:B------:R-:W-:Y:S01]  /*acb0*/  USHF.L.U32 UR11, UR11, UR5, URZ ;  /* 0x000000050b0b7299 */ /* 0x000fe2000800063f */
[----:B------:R-:W-:Y:S01]  /*acc0*/  BSSY B0, `(.L_x_296) ;  /* 0x00000e5000007945 */ /* 0x000fe20003800000 */
[----:B------:R-:W-:Y:S01]  /*acd0*/  ULDC UR9, c[0x0][0xc] ;  /* 0x0000030000097ab9 */ /* 0x000fe20000000800 */
[----:B------:R-:W-:Y:S01]  /*ace0*/  ULDC UR12, c[0x0][0x10] ;  /* 0x00000400000c7ab9 */ /* 0x000fe20000000800 */
[----:B------:R-:W1:Y:S01]  /*acf0*/  S2UR UR8, SR_CgaCtaId ;  /* 0x00000000000879c3 */ /* 0x000e620000008800 */
[----:B------:R-:W-:Y:S01]  /*ad00*/  ULOP3.LUT UR13, URZ, UR11, URZ, 0x33, !UPT ;  /* 0x0000000b3f0d7292 */ /* 0x000fe2000f8e333f */
[----:B------:R-:W-:Y:S01]  /*ad10*/  IMAD.MOV.U32 R10, RZ, RZ, 0x1 ;  /* 0x00000001ff0a7424 */ /* 0x000fe200078e00ff */
[----:B------:R-:W-:Y:S01]  /*ad20*/  LOP3.LUT R9, R19, 0x2, RZ, 0xfc, !PT ;  /* 0x0000000213097812 */ /* 0x000fe200078efcff */
[----:B------:R-:W-:Y:S01]  /*ad30*/  IMAD.MOV.U32 R12, RZ, RZ, RZ ;  /* 0x000000ffff0c7224 */ /* 0x000fe200078e00ff */
[----:B------:R-:W-:Y:S01]  /*ad40*/  ULDC UR4, c[0x0][0x600] ;  /* 0x0001800000047ab9 */ /* 0x000fe20000000800 */
[----:B------:R-:W-:Y:S01]  /*ad50*/  UMOV UR30, 0x5 ;  /* 0x00000005001e7882 */ /* 0x000fe20000000000 */
[----:B------:R-:W-:-:S02]  /*ad60*/  UIADD3 UR4, UR4, -0x1, URZ ;  /* 0xffffffff04047890 */ /* 0x000fc4000fffe03f */
[----:B------:R-:W-:Y:S01]  /*ad70*/  USHF.L.U32 UR5, UR14, UR5, URZ ;  /* 0x000000050e057299 */ /* 0x000fe2000800063f */
[----:B------:R-:W-:Y:S01]  /*ad80*/  ULDC.64 UR40, c[0x0][0x198] ;  /* 0x0000660000287ab9 */ /* 0x000fe20000000a00 */
[----:B0-----:R-:W-:-:S05]  /*ad90*/  VIADD R0, R0, 0x3f ;  /* 0x0000003f00007836 */ /* 0x001fca0000000000 */
[----:B------:R-:W-:Y:S01]  /*ada0*/  SHF.R.S32.HI R3, RZ, 0x1f, R0 ;  /* 0x0000001fff037819 */ /* 0x000fe20000011400 */
[----:B-1----:R-:W-:-:S03]  /*adb0*/  ULOP3.LUT UR10, UR8, 0x1, URZ, 0xc0, !UPT ;  /* 0x00000001080a7892 */ /* 0x002fc6000f8ec03f */
[----:B------:R-:W-:Y:S01]  /*adc0*/  LEA.HI R3, R3, R0, RZ, 0x6 ;  /* 0x0000000003037211 */ /* 0x000fe200078f30ff */
[----:B------:R-:W-:Y:S01]  /*add0*/  USHF.R.U32.HI UR37, URZ, 0x1, UR8 ;  /* 0x000000013f257899 */ /* 0x000fe20008011608 */
[----:B------:R-:W-:Y:S01]  /*ade0*/  IMAD.MOV.U32 R0, RZ, RZ, 0x1 ;  /* 0x00000001ff007424 */ /* 0x000fe200078e00ff */
[----:B------:R-:W-:Y:S01]  /*adf0*/  USHF.L.U32 UR6, UR8, 0x7, URZ ;  /* 0x0000000708067899 */ /* 0x000fe2000800063f */
[----:B------:R-:W-:Y:S01]  /*ae00*/  SHF.R.S32.HI R3, RZ, 0x6, R3 ;  /* 0x00000006ff037819 */ /* 0x000fe20000011403 */
[----:B------:R-:W-:Y:S02]  /*ae10*/  USHF.L.U32 UR7, UR8, 0xc, URZ ;  /* 0x0000000c08077899 */ /* 0x000fe4000800063f */
[----:B------:R-:W-:Y:S02]  /*ae20*/  ULOP3.LUT UR8, UR8, 0xfffffffe, URZ, 0xc0, !UPT ;  /* 0xfffffffe08087892 */ /* 0x000fe4000f8ec03f */
[----:B------:R-:W-:Y:S01]  /*ae30*/  UISETP.GT.U32.AND UP0, UPT, UR10, 0xffff, UPT ;  /* 0x0000ffff0a00788c */ /* 0x000fe2000bf04070 */
[----:B------:R-:W-:Y:S01]  /*ae40*/  VIADD R8, R3, 0x1 ;  /* 0x0000000103087836 */ /* 0x000fe20000000000 */
[----:B------:R-:W-:-:S02]  /*ae50*/  USHF.L.U32 UR21, UR14, UR8, URZ ;  /* 0x000000080e157299 */ /* 0x000fc4000800063f */
[----:B------:R-:W-:Y:S02]  /*ae60*/  ULOP3.LUT UR11, UR8, 0x1, URZ, 0xfc, !UPT ;  /* 0x00000001080b7892 */ /* 0x000fe4000f8efc3f */
[----:B------:R-:W-:Y:S02]  /*ae70*/  UIMAD.WIDE.U32 UR8, UR9, UR12, URZ ;  /* 0x0000000c090872a5 */ /* 0x000fe4000f8e003f */
[----:B------:R-:W-:Y:S01]  /*ae80*/  USEL UR10, UR10, 0xffff, !UP0 ;  /* 0x0000ffff0a0a7887 */ /* 0x000fe2000c000000 */
[----:B------:R-:W-:Y:S01]  /*ae90*/  ULDC UR12, c[0x0][0x14] ;  /* 0x00000500000c7ab9 */ /* 0x000fe20000000800 */
[----:B------:R-:W-:Y:S02]  /*aea0*/  USHF.L.U32 UR11, UR14, UR11, URZ ;  /* 0x0000000b0e0b7299 */ /* 0x000fe4000800063f */
[----:B------:R-:W-:Y:S02]  /*aeb0*/  UIMAD.WIDE.U32 UR38, UR8, UR12, URZ ;  /* 0x0000000c082672a5 */ /* 0x000fe4000f8e003f */
[----:B------:R-:W-:-:S02]  /*aec0*/  UIMAD UR29, UR9, UR12, URZ ;  /* 0x0000000c091d72a4 */ /* 0x000fc4000f8e023f */
[----:B------:R-:W-:Y:S02]  /*aed0*/  ULOP3.LUT UR10, UR10, 0xffff, URZ, 0xc0, !UPT ;  /* 0x0000ffff0a0a7892 */ /* 0x000fe4000f8ec03f */
[----:B------:R-:W-:Y:S02]  /*aee0*/  ULOP3.LUT UR6, UR6, 0x80, URZ, 0xc0, !UPT ;  /* 0x0000008006067892 */ /* 0x000fe4000f8ec03f */
[----:B------:R-:W-:Y:S02]  /*aef0*/  ULOP3.LUT UR7, UR7, 0x1000, URZ, 0xc0, !UPT ;  /* 0x0000100007077892 */ /* 0x000fe4000f8ec03f */
[----:B------:R-:W-:Y:S02]  /*af00*/  ULOP3.LUT UR21, UR21, UR11, URZ, 0xfc, !UPT ;  /* 0x0000000b15157292 */ /* 0x000fe4000f8efc3f */
[----:B------:R-:W-:Y:S02]  /*af10*/  UIADD3 UR29, UR39, UR29, URZ ;  /* 0x0000001d271d7290 */ /* 0x000fe4000fffe03f */
[----:B------:R-:W-:-:S12]  /*af20*/  USHF.L.U32 UR30, UR30, UR10, URZ ;  /* 0x0000000a1e1e7299 */ /* 0x000fd8000800063f */
.L_x_307:
[----:B------:R-:W-:-:S03]  /*af30*/  UMOV UR8, 0xffffffff ;  /* 0xffffffff00087882 */ /* 0x000fc60000000000 */
[----:B------:R-:W-:Y:S05]  /*af40*/  BRA.DIV UR8, `(.L_x_297) ;  /* 0x0000000e08b87947 */ /* 0x000fea000b800000 */
[----:B------:R-:W-:-:S13]  /*af50*/  ELECT P6, URZ, PT ;  /* 0x00000000003f782f */ /* 0x000fda00038c0000 */
.L_x_317:
[----:B------:R-:W0:Y:S01]  /*af60*/  LDC R4, c[0x0][0x28c] ;  /* 0x0000a300ff047b82 */ /* 0x000e220000000800 */
[----:B------:R-:W-:Y:S01]  /*af70*/  BSSY B1, `(.L_x_298) ;  /* 0x0000048000017945 */ /* 0x000fe20003800000 */
[----:B0-----:R-:W-:-:S13]  /*af80*/  ISETP.LT.OR P6, PT, R4, 0x1, !P6 ;  /* 0x000000010400780c */ /* 0x001fda00077c1670 */
[----:B------:R-:W-:Y:S05]  /*af90*/  @P6 BRA `(.L_x_299) ;  /* 0x0000000400146947 */ /* 0x000fea0003800000 */
[----:B------:R-:W-:Y:S01]  /*afa0*/  LEA R11, R11, UR37, 0x1 ;  /* 0x000000250b0b7c11 */ /* 0x000fe2000f8e08ff */
[----:B------:R-:W-:Y:S01]  /*afb0*/  IMAD.MOV.U32 R21, RZ, RZ, RZ ;  /* 0x000000ffff157224 */ /* 0x000fe200078e00ff */
[----:B------:R-:W-:Y:S01]  /*afc0*/  LEA R20, R20, UR6, 0x8 ;  /* 0x0000000614147c11 */ /* 0x000fe2000f8e40ff */
[----:B------:R-:W-:Y:S02]  /*afd0*/  IMAD.MOV.U32 R4, RZ, RZ, R8 ;  /* 0x000000ffff047224 */ /* 0x000fe400078e0008 */
[----:B------:R-:W-:Y:S02]  /*afe0*/  IMAD.MOV.U32 R5, RZ, RZ, R0 ;  /* 0x000000ffff057224 */ /* 0x000fe400078e0000 */
[----:B------:R-:W-:Y:S02]  /*aff0*/  IMAD.MOV.U32 R6, RZ, RZ, R12 ;  /* 0x000000ffff067224 */ /* 0x000fe400078e000c */
[----:B------:R-:W-:-:S07]  /*b000*/  IMAD.SHL.U32 R15, R11, 0x40, RZ ;  /* 0x000000400b0f7824 */ /* 0x000fce00078e00ff */
.L_x_302:
[----:B------:R-:W0:Y:S01]  /*b010*/  S2R R14, SR_CgaCtaId ;  /* 0x00000000000e7919 */ /* 0x000e220000008800 */
[----:B------:R-:W-:Y:S02]  /*b020*/  MOV R7, 0x400 ;  /* 0x0000040000077802 */ /* 0x000fe40000000f00 */
[----:B------:R-:W-:-:S13]  /*b030*/  LOP3.LUT P1, RZ, R18, 0x7f, RZ, 0xc0, !PT ;  /* 0x0000007f12ff7812 */ /* 0x000fda000782c0ff */
[----:B------:R-:W1:Y:S01]  /*b040*/  @!P1 LDC R11, c[0x0][0x500] ;  /* 0x00014000ff0b9b82 */ /* 0x000e620000000800 */
[----:B0-----:R-:W-:Y:S02]  /*b050*/  LEA R22, R14, R7, 0x18 ;  /* 0x000000070e167211 */ /* 0x001fe400078ec0ff */
[----:B------:R-:W-:-:S03]  /*b060*/  SHF.L.U32 R7, R5, 0x1f, RZ ;  /* 0x0000001f05077819 */ /* 0x000fc600000006ff */
[----:B------:R-:W-:-:S04]  /*b070*/  IMAD R14, R6, 0x8, R22 ;  /* 0x00000008060e7824 */ /* 0x000fc800078e0216 */
[----:B------:R-:W0:Y:S02]  /*b080*/  SYNCS.PHASECHK.TRANS64.TRYWAIT P0, [R14+URZ+0x18], R7 ;  /* 0x000018070e0075a7 */ /* 0x000e24000800017f */
[----:B01----:R-:W-:Y:S05]  /*b090*/  @!P0 BRA `(.L_x_300) ;  /* 0x0000000c00848947 */ /* 0x003fea0003800000 */
.L_x_318:
[----:B0-----:R-:W-:Y:S01]  /*b0a0*/  PRMT R7, R9, 0x9910, RZ ;  /* 0x0000991009077816 */ /* 0x001fe200000000ff */
[----:B------:R0:W-:Y:S03]  /*b0b0*/  @!P1 SYNCS.ARRIVE.TRANS64 RZ, [R14+URZ], R11 ;  /* 0x0000000b0eff99a7 */ /* 0x0001e6000800003f */
[----:B------:R-:W-:-:S13]  /*b0c0*/  ISETP.NE.AND P0, PT, R7, 0x2, PT ;  /* 0x000000020700780c */ /* 0x000fda0003f05270 */
[----:B0-----:R-:W-:Y:S05]  /*b0d0*/  @P0 BRA `(.L_x_301) ;  /* 0x0000000000040947 */ /* 0x001fea0003800000 */
[----:B------:R-:W-:Y:S01]  /*b0e0*/  BPT.TRAP 0x1 ;  /* 0x000000040000795c */ /* 0x000fe20000300000 */
.L_x_301:
[----:B------:R-:W-:Y:S01]  /*b0f0*/  LEA R7, R6, UR37, 0x2 ;  /* 0x0000002506077c11 */ /* 0x000fe2000f8e10ff */
[----:B------:R-:W-:Y:S01]  /*b100*/  VIADD R4, R4, 0xffffffff ;  /* 0xffffffff04047836 */ /* 0x000fe20000000000 */
[----:B------:R-:W-:Y:S01]  /*b110*/  LEA R11, R6, UR7, 0xe ;  /* 0x00000007060b7c11 */ /* 0x000fe2000f8e70ff */
[----:B------:R-:W-:Y:S01]  /*b120*/  UIADD3 UR14, UP0, UR40, 0xf0, URZ ;  /* 0x000000f0280e7890 */ /* 0x000fe2000ff1e03f */
[----:B------:R-:W-:Y:S01]  /*b130*/  R2UR UR34, R21 ;  /* 0x00000000152272ca */ /* 0x000fe200000e0000 */
[----:B------:R-:W-:Y:S01]  /*b140*/  IMAD.SHL.U32 R7, R7, 0x800, RZ ;  /* 0x0000080007077824 */ /* 0x000fe200078e00ff */
[----:B------:R-:W-:Y:S01]  /*b150*/  R2UR UR33, R14 ;  /* 0x000000000e2172ca */ /* 0x000fe200000e0000 */
[--C-:B------:R-:W-:Y:S01]  /*b160*/  IMAD R11, R11, 0x4, R22.reuse ;  /* 0x000000040b0b7824 */ /* 0x100fe200078e0216 */
[----:B------:R-:W-:Y:S01]  /*b170*/  R2UR UR36, R13 ;  /* 0x000000000d2472ca */ /* 0x000fe200000e0000 */
[----:B------:R-:W-:Y:S01]  /*b180*/  IMAD R7, R7, 0x4, R22 ;  /* 0x0000000407077824 */ /* 0x000fe200078e0216 */
[----:B------:R-:W-:Y:S01]  /*b190*/  R2UR UR35, R15 ;  /* 0x000000000f2372ca */ /* 0x000fe200000e0000 */
[----:B------:R-:W-:Y:S01]  /*b1a0*/  UIADD3 UR42, UP1, UR40, 0x1f0, URZ ;  /* 0x000001f0282a7890 */ /* 0x000fe2000ff3e03f */
[----:B------:R-:W-:Y:S01]  /*b1b0*/  R2UR UR8, R11 ;  /* 0x000000000b0872ca */ /* 0x000fe200000e0000 */
[----:B------:R-:W-:Y:S01]  /*b1c0*/  UIADD3.X UR15, URZ, UR41, URZ, UP0, !UPT ;  /* 0x000000293f0f7290 */ /* 0x000fe200087fe43f */
[----:B------:R-:W-:Y:S01]  /*b1d0*/  R2UR UR24, R7 ;  /* 0x00000000071872ca */ /* 0x000fe200000e0000 */
[----:B------:R-:W-:Y:S01]  /*b1e0*/  UPRMT UR31, URZ, 0x5410, UR30 ;  /* 0x000054103f1f7896 */ /* 0x000fe2000800001e */
[----:B------:R-:W-:Y:S01]  /*b1f0*/  R2UR UR19, R20 ;  /* 0x00000000141372ca */ /* 0x000fe200000e0000 */
[----:B------:R-:W-:Y:S01]  /*b200*/  UIADD3 UR26, UR34, 0x20, URZ ;  /* 0x00000020221a7890 */ /* 0x000fe2000fffe03f */
[----:B------:R-:W-:Y:S01]  /*b210*/  ISETP.GT.AND P1, PT, R4, 0x1, PT ;  /* 0x000000010400780c */ /* 0x000fe20003f24270 */
[----:B------:R-:W-:Y:S01]  /*b220*/  UIADD3.X UR43, URZ, UR41, URZ, UP1, !UPT ;  /* 0x000000293f2b7290 */ /* 0x000fe20008ffe43f */
[----:B------:R-:W-:Y:S01]  /*b230*/  VIADD R6, R6, 0x1 ;  /* 0x0000000106067836 */ /* 0x000fe20000000000 */
[----:B------:R-:W-:Y:S01]  /*b240*/  UPRMT UR44, URZ, 0x5410, UR21 ;  /* 0x000054103f2c7896 */ /* 0x000fe20008000015 */
[----:B------:R-:W-:Y:S01]  /*b250*/  VIADD R21, R21, 0x40 ;  /* 0x0000004015157836 */ /* 0x000fe20000000000 */
[----:B------:R-:W-:Y:S01]  /*b260*/  UMOV UR22, 0x0 ;  /* 0x0000000000167882 */ /* 0x000fe20000000000 */
[----:B------:R-:W-:Y:S01]  /*b270*/  UMOV UR23, 0x10000000 ;  /* 0x1000000000177882 */ /* 0x000fe20000000000 */
[----:B------:R-:W-:Y:S01]  /*b280*/  UIADD3 UR16, UR8, 0x18100, URZ ;  /* 0x0001810008107890 */ /* 0x000fe2000fffe03f */
[----:B------:R-:W-:Y:S01]  /*b290*/  ISETP.NE.AND P0, PT, R6, 0x3, PT ;  /* 0x000000030600780c */ /* 0x000fe20003f05270 */
[----:B------:R-:W-:-:S02]  /*b2a0*/  UIADD3 UR32, UR24, 0x100, URZ ;  /* 0x0000010018207890 */ /* 0x000fc4000fffe03f */
[----:B------:R-:W-:Y:S01]  /*b2b0*/  UIADD3 UR24, UR24, 0x4100, URZ ;  /* 0x0000410018187890 */ /* 0x000fe2000fffe03f */
[----:B------:R-:W-:Y:S01]  /*b2c0*/  SEL R14, RZ, 0x1, P0 ;  /* 0x00000001ff0e7807 */ /* 0x000fe20000000000 */
[----:B------:R-:W-:Y:S01]  /*b2d0*/  UIADD3 UR8, UR8, 0x20100, URZ ;  /* 0x0002010008087890 */ /* 0x000fe2000fffe03f */
[----:B------:R-:W-:Y:S01]  /*b2e0*/  SEL R6, R6, RZ, P0 ;  /* 0x000000ff06067207 */ /* 0x000fe20000000000 */
[----:B------:R-:W-:Y:S01]  /*b2f0*/  UMOV UR25, UR33 ;  /* 0x0000002100197c82 */ /* 0x000fe20008000000 */
[----:B------:R-:W-:Y:S01]  /*b300*/  UMOV UR28, UR36 ;  /* 0x00000024001c7c82 */ /* 0x000fe20008000000 */
[----:B------:R-:W-:Y:S01]  /*b310*/  UMOV UR27, UR35 ;  /* 0x00000023001b7c82 */ /* 0x000fe20008000000 */
[----:B------:R-:W-:Y:S01]  /*b320*/  UMOV UR17, UR33 ;  /* 0x0000002100117c82 */ /* 0x000fe20008000000 */
[----:B------:R-:W-:Y:S01]  /*b330*/  UMOV UR18, UR34 ;  /* 0x0000002200127c82 */ /* 0x000fe20008000000 */
[----:B------:R-:W-:Y:S01]  /*b340*/  UMOV UR20, UR36 ;  /* 0x0000002400147c82 */ /* 0x000fe20008000000 */
[----:B------:R0:W-:Y:S01]  /*b350*/  UTMALDG.3D.MULTICAST [UR32], [UR14], UR31, desc[UR22] ;  /* 0x000016200e0073b4 */ /* 0x0001e2000801181f */
[----:B------:R-:W-:Y:S01]  /*b360*/  UMOV UR9, UR33 ;  /* 0x0000002100097c82 */ /* 0x000fe20008000000 */
[----:B------:R-:W-:Y:S01]  /*b370*/  UMOV UR11, UR19 ;  /* 0x00000013000b7c82 */ /* 0x000fe20008000000 */
[----:B------:R-:W-:Y:S01]  /*b380*/  UMOV UR12, UR36 ;  /* 0x00000024000c7c82 */ /* 0x000fe20008000000 */
[----:B------:R-:W-:Y:S01]  /*b390*/  UMOV UR10, UR26 ;  /* 0x0000001a000a7c82 */ /* 0x000fe20008000000 */
[----:B------:R-:W-:Y:S01]  /*b3a0*/  LOP3.LUT R5, R5, R14, RZ, 0x3c, !PT ;  /* 0x0000000e05057212 */ /* 0x000fe200078e3cff */
[----:B------:R0:W-:Y:S01]  /*b3b0*/  UTMALDG.3D.MULTICAST [UR24], [UR14], UR31, desc[UR22] ;  /* 0x000016180e0073b4 */ /* 0x0001e2000801181f */
[----:B------:R0:W-:Y:S01]  /*b3c0*/  UTMALDG.3D.MULTICAST [UR16], [UR42], UR44, desc[UR22] ;  /* 0x000016102a0073b4 */ /* 0x0001e2000801182c */
[----:B------:R0:W-:Y:S02]  /*b3d0*/  UTMALDG.3D.MULTICAST [UR8], [UR42], UR44, desc[UR22] ;  /* 0x000016082a0073b4 */ /* 0x0001e4000801182c */
[----:B0-----:R-:W-:Y:S05]  /*b3e0*/  @P1 BRA `(.L_x_302) ;  /* 0xfffffffc00081947 */ /* 0x001fea000383ffff */
.L_x_299:
[----:B------:R-:W-:Y:S05]  /*b3f0*/  BSYNC B1 ;  /* 0x0000000000017941 */ /* 0x000fea0003800000 */
.L_x_298:
[----:B------:R-:W-:Y:S01]  /*b400*/  LOP3.LUT P1, RZ, R10, 0xff, RZ, 0xc0, !PT ;  /* 0x000000ff0aff7812 */ /* 0x000fe2000782c0ff */
[C---:B------:R-:W-:Y:S01]  /*b410*/  IMAD.IADD R12, R3.reuse, 0x1, R12 ;  /* 0x00000001030c7824 */ /* 0x040fe200078e020c */
[----:B------:R-:W-:Y:S01]  /*b420*/  ULDC.64 UR8, c[0x0][0x650] ;  /* 0x0001940000087ab9 */ /* 0x000fe20000000a00 */
[C---:B------:R-:W-:Y:S01]  /*b430*/  ISETP.GE.U32.AND P2, PT, R3.reuse, 0x3, PT ;  /* 0x000000030300780c */ /* 0x040fe20003f46070 */
[----:B------:R-:W-:Y:S01]  /*b440*/  BSSY B1, `(.L_x_303) ;  /* 0x000006a000017945 */ /* 0x000fe20003800000 */
[----:B------:R-:W-:Y:S01]  /*b450*/  IMAD.MOV.U32 R11, RZ, RZ, -0x1 ;  /* 0xffffffffff0b7424 */ /* 0x000fe200078e00ff */
[----:B------:R-:W-:Y:S01]  /*b460*/  ISETP.GT.U32.AND P0, PT, R12, 0x2, PT ;  /* 0x000000020c00780c */ /* 0x000fe20003f04070 */
[----:B------:R-:W-:Y:S01]  /*b470*/  IMAD.MOV.U32 R20, RZ, RZ, -0x1 ;  /* 0xffffffffff147424 */ /* 0x000fe200078e00ff */
[----:B------:R-:W-:Y:S01]  /*b480*/  PRMT R10, RZ, 0x7610, R10 ;  /* 0x00007610ff0a7816 */ /* 0x000fe2000000000a */
[----:B------:R-:W-:Y:S01]  /*b490*/  IMAD.MOV.U32 R13, RZ, RZ, -0x1 ;  /* 0xffffffffff0d7424 */ /* 0x000fe200078e00ff */
[----:B------:R-:W-:-:S03]  /*b4a0*/  ISETP.LT.U32.AND P0, PT, R3, 0x3, P0 ;  /* 0x000000030300780c */ /* 0x000fc60000701070 */
[----:B------:R-:W0:Y:S01]  /*b4b0*/  @P1 S2R R5, SR_CgaCtaId ;  /* 0x0000000000051919 */ /* 0x000e220000008800 */
[----:B------:R-:W-:-:S04]  /*b4c0*/  @P1 MOV R4, 0x400 ;  /* 0x0000040000041802 */ /* 0x000fc80000000f00 */
[----:B0-----:R-:W-:Y:S01]  /*b4d0*/  @P1 LEA R6, R5, R4, 0x18 ;  /* 0x0000000405061211 */ /* 0x001fe200078ec0ff */
[----:B------:R-:W-:-:S03]  /*b4e0*/  IMAD.WIDE.U32 R4, R12, -0x55555555, RZ ;  /* 0xaaaaaaab0c047825 */ /* 0x000fc600078e00ff */
[----:B------:R0:W-:Y:S01]  /*b4f0*/  @P1 SYNCS.ARRIVE.TRANS64.A1T0 RZ, [R6+URZ+0x48], RZ ;  /* 0x000048ff06ff19a7 */ /* 0x0001e2000810003f */
[----:B------:R-:W-:Y:S02]  /*b500*/  IADD3 R16, P1, R16, UR38, RZ ;  /* 0x0000002610107c10 */ /* 0x000fe4000ff3e0ff */
[----:B------:R-:W-:Y:S02]  /*b510*/  SHF.R.U32.HI R7, RZ, 0x1, R5 ;  /* 0x00000001ff077819 */ /* 0x000fe40000011605 */
[----:B------:R-:W-:Y:S02]  /*b520*/  SEL R5, RZ, 0x1, !P0 ;  /* 0x00000001ff057807 */ /* 0x000fe40004000000 */
[----:B------:R-:W-:Y:S01]  /*b530*/  IADD3.X R17, R17, UR29, RZ, P1, !PT ;  /* 0x0000001d11117c10 */ /* 0x000fe20008ffe4ff */
[----:B------:R-:W-:Y:S01]  /*b540*/  IMAD R12, R7, -0x3, R12 ;  /* 0xfffffffd070c7824 */ /* 0x000fe200078e020c */
[----:B------:R-:W-:Y:S02]  /*b550*/  ISETP.GE.U32.AND P0, PT, R16, UR8, PT ;  /* 0x0000000810007c0c */ /* 0x000fe4000bf06070 */
[----:B------:R-:W-:-:S02]  /*b560*/  LOP3.LUT R0, R0, R5, RZ, 0x3c, !PT ;  /* 0x0000000500007212 */ /* 0x000fc400078e3cff */
[----:B------:R-:W-:Y:S02]  /*b570*/  ISETP.GE.U32.AND.EX P0, PT, R17, UR9, PT, P0 ;  /* 0x0000000911007c0c */ /* 0x000fe4000bf06100 */
[----:B------:R-:W-:Y:S02]  /*b580*/  @P2 LOP3.LUT R0, R0, 0x1, R7, 0x78, !PT ;  /* 0x0000000100002812 */ /* 0x000fe400078e7807 */
[----:B------:R-:W-:-:S09]  /*b590*/  PRMT R4, RZ, 0x7610, R4 ;  /* 0x00007610ff047816 */ /* 0x000fd20000000004 */
[----:B0-----:R-:W-:Y:S05]  /*b5a0*/  @P0 BRA `(.L_x_304) ;  /* 0x00000004004c0947 */ /* 0x001fea0003800000 */
[----:B------:R-:W0:Y:S01]  /*b5b0*/  S2R R14, SR_CTAID.X ;  /* 0x00000000000e7919 */ /* 0x000e220000002500 */
[----:B------:R-:W-:Y:S01]  /*b5c0*/  ULDC.64 UR8, c[0x0][0x628] ;  /* 0x00018a0000087ab9 */ /* 0x000fe20000000a00 */
[----:B------:R-:W1:Y:S01]  /*b5d0*/  LDC R15, c[0x0][0x144] ;  /* 0x00005100ff0f7b82 */ /* 0x000e620000000800 */
[----:B------:R-:W-:Y:S01]  /*b5e0*/  ISETP.NE.U32.AND P0, PT, RZ, UR8, PT ;  /* 0x00000008ff007c0c */ /* 0x000fe2000bf05070 */
[----:B------:R-:W2:Y:S01]  /*b5f0*/  S2R R11, SR_CTAID.Y ;  /* 0x00000000000b7919 */ /* 0x000ea20000002600 */
[----:B------:R-:W-:Y:S01]  /*b600*/  ULDC UR10, c[0x0][0x150] ;  /* 0x00005400000a7ab9 */ /* 0x000fe20000000800 */
[----:B------:R-:W-:Y:S01]  /*b610*/  ULDC UR11, c[0x0][0x630] ;  /* 0x00018c00000b7ab9 */ /* 0x000fe20000000800 */
[----:B------:R-:W-:Y:S01]  /*b620*/  ISETP.NE.AND.EX P0, PT, RZ, UR9, PT, P0 ;  /* 0x00000009ff007c0c */ /* 0x000fe2000bf05300 */
[----:B------:R-:W-:Y:S01]  /*b630*/  IMAD.MOV.U32 R4, RZ, RZ, R16 ;  /* 0x000000ffff047224 */ /* 0x000fe200078e0010 */
[----:B0-----:R-:W-:-:S05]  /*b640*/  I2FP.F32.U32 R5, R14 ;  /* 0x0000000e00057245 */ /* 0x001fca0000201000 */
[----:B------:R-:W-:Y:S01]  /*b650*/  FMUL R20, R5, UR10 ;  /* 0x0000000a05147c20 */ /* 0x000fe20008400000 */
[----:B------:R-:W-:-:S05]  /*b660*/  IMAD.MOV.U32 R5, RZ, RZ, R17 ;  /* 0x000000ffff057224 */ /* 0x000fca00078e0011 */
[----:B--2---:R-:W-:Y:S05]  /*b670*/  @!P0 BRA `(.L_x_305) ;  /* 0x0000000000288947 */ /* 0x004fea0003800000 */
[----:B------:R-:W-:Y:S02]  /*b680*/  ULDC UR10, c[0x0][0x634] ;  /* 0x00018d00000a7ab9 */ /* 0x000fe40000000800 */
[----:B------:R-:W-:-:S05]  /*b690*/  IADD3 R5, P0, R16, UR10, RZ ;  /* 0x0000000a10057c10 */ /* 0x000fca000ff1e0ff */
[----:B------:R-:W-:-:S04]  /*b6a0*/  IMAD.X R13, RZ, RZ, R17, P0 ;  /* 0x000000ffff0d7224 */ /* 0x000fc800000e0611 */
[----:B------:R-:W-:-:S04]  /*b6b0*/  IMAD.WIDE.U32 R6, R13, UR8, RZ ;  /* 0x000000080d067c25 */ /* 0x000fc8000f8e00ff */
[----:B------:R-:W-:-:S04]  /*b6c0*/  IMAD.WIDE.U32 R6, P0, R5, UR9, R6 ;  /* 0x0000000905067c25 */ /* 0x000fc8000f800006 */
[----:B------:R-:W-:-:S04]  /*b6d0*/  IMAD.WIDE.U32 R4, R5, UR8, RZ ;  /* 0x0000000805047c25 */ /* 0x000fc8000f8e00ff */
[----:B------:R-:W-:Y:S01]  /*b6e0*/  IMAD.MOV.U32 R4, RZ, RZ, R7 ;  /* 0x000000ffff047224 */ /* 0x000fe200078e0007 */
[----:B------:R-:W-:Y:S01]  /*b6f0*/  IADD3 RZ, P1, R5, R6, RZ ;  /* 0x0000000605ff7210 */ /* 0x000fe20007f3e0ff */
[----:B------:R-:W-:-:S04]  /*b700*/  IMAD.X R5, RZ, RZ, RZ, P0 ;  /* 0x000000ffff057224 */ /* 0x000fc800000e06ff */
[----:B------:R-:W-:-:S08]  /*b710*/  IMAD.WIDE.U32.X R4, R13, UR9, R4, P1 ;  /* 0x000000090d047c25 */ /* 0x000fd000088e0404 */
.L_x_305:
[--C-:B------:R-:W-:Y:S01]  /*b720*/  SHF.R.U64 R13, R4, UR11, R5.reuse ;  /* 0x0000000b040d7c19 */ /* 0x100fe20008001205 */
[----:B------:R-:W0:Y:S01]  /*b730*/  F2I.U32.TRUNC.NTZ R20, R20 ;  /* 0x0000001400147305 */ /* 0x000e22000020f000 */
[----:B------:R-:W-:Y:S01]  /*b740*/  SHF.R.U32.HI R4, RZ, UR11, R5 ;  /* 0x0000000bff047c19 */ /* 0x000fe20008011605 */
[----:B------:R-:W-:Y:S01]  /*b750*/  ULDC.64 UR8, c[0x0][0x620] ;  /* 0x0001880000087ab9 */ /* 0x000fe20000000a00 */
[----:B------:R-:W-:Y:S01]  /*b760*/  IADD3 R7, P0, RZ, -R13, RZ ;  /* 0x8000000dff077210 */ /* 0x000fe20007f1e0ff */
[----:B------:R-:W-:Y:S01]  /*b770*/  ULDC.64 UR10, c[0x0][0x640] ;  /* 0x00019000000a7ab9 */ /* 0x000fe20000000a00 */
[----:B------:R-:W2:Y:S03]  /*b780*/  LDC R22, c[0x0][0x148] ;  /* 0x00005200ff167b82 */ /* 0x000ea60000000800 */
[----:B------:R-:W-:Y:S01]  /*b790*/  IMAD.X R4, RZ, RZ, ~R4, P0 ;  /* 0x000000ffff047224 */ /* 0x000fe200000e0e04 */
[----:B------:R-:W-:-:S03]  /*b7a0*/  ISETP.NE.U32.AND P0, PT, RZ, UR10, PT ;  /* 0x0000000aff007c0c */ /* 0x000fc6000bf05070 */
[----:B------:R-:W-:Y:S01]  /*b7b0*/  IMAD R6, R4, UR8, RZ ;  /* 0x0000000804067c24 */ /* 0x000fe2000f8e02ff */
[----:B------:R-:W-:Y:S01]  /*b7c0*/  ISETP.NE.AND.EX P0, PT, RZ, UR11, PT, P0 ;  /* 0x0000000bff007c0c */ /* 0x000fe2000bf05300 */
[----:B------:R-:W-:Y:S01]  /*b7d0*/  IMAD.WIDE.U32 R4, R7, UR8, R16 ;  /* 0x0000000807047c25 */ /* 0x000fe2000f8e0010 */
[----:B------:R-:W-:-:S03]  /*b7e0*/  ULDC UR8, c[0x0][0x618] ;  /* 0x0001860000087ab9 */ /* 0x000fc60000000800 */
[----:B------:R-:W-:Y:S01]  /*b7f0*/  IMAD R7, R7, UR9, R6 ;  /* 0x0000000907077c24 */ /* 0x000fe2000f8e0206 */
[----:B------:R-:W-:Y:S01]  /*b800*/  ULDC UR9, c[0x0][0x154] ;  /* 0x0000550000097ab9 */ /* 0x000fe20000000800 */
[----:B0-----:R-:W-:Y:S02]  /*b810*/  IMAD.MOV R6, RZ, RZ, -R20 ;  /* 0x000000ffff067224 */ /* 0x001fe400078e0a14 */
[----:B------:R-:W-:Y:S02]  /*b820*/  IMAD.IADD R5, R5, 0x1, R7 ;  /* 0x0000000105057824 */ /* 0x000fe400078e0207 */
[----:B-1----:R-:W-:Y:S01]  /*b830*/  IMAD R14, R15, R6, R14 ;  /* 0x000000060f0e7224 */ /* 0x002fe200078e020e */
[----:B------:R-:W-:Y:S02]  /*b840*/  I2FP.F32.U32 R6, R11 ;  /* 0x0000000b00067245 */ /* 0x000fe40000201000 */
[--C-:B------:R-:W-:Y:S02]  /*b850*/  SHF.R.U64 R15, R4, UR8, R5.reuse ;  /* 0x00000008040f7c19 */ /* 0x100fe40008001205 */
[----:B------:R-:W-:Y:S01]  /*b860*/  SHF.R.U32.HI R4, RZ, UR8, R5 ;  /* 0x00000008ff047c19 */ /* 0x000fe20008011605 */
[----:B------:R-:W-:Y:S01]  /*b870*/  FMUL R6, R6, UR9 ;  /* 0x0000000906067c20 */ /* 0x000fe20008400000 */
[----:B------:R-:W-:-:S02]  /*b880*/  ULDC UR8, c[0x0][0x608] ;  /* 0x0001820000087ab9 */ /* 0x000fc40000000800 */
[--C-:B------:R-:W-:Y:S01]  /*b890*/  SHF.R.U64 R21, R15, UR8, R4.reuse ;  /* 0x000000080f157c19 */ /* 0x100fe20008001204 */
[----:B------:R0:W1:Y:S01]  /*b8a0*/  F2I.U32.TRUNC.NTZ R24, R6 ;  /* 0x0000000600187305 */ /* 0x000062000020f000 */
[----:B------:R-:W-:Y:S01]  /*b8b0*/  SHF.R.U32.HI R4, RZ, UR8, R4 ;  /* 0x00000008ff047c19 */ /* 0x000fe20008011604 */
[----:B------:R-:W-:-:S03]  /*b8c0*/  ULDC UR8, c[0x0][0x658] ;  /* 0x0001960000087ab9 */ /* 0x000fc60000000800 */
[--C-:B------:R-:W-:Y:S02]  /*b8d0*/  SHF.R.U64 R20, R21, UR8, R4.reuse ;  /* 0x0000000815147c19 */ /* 0x100fe40008001204 */
[----:B------:R-:W-:-:S03]  /*b8e0*/  SHF.R.U32.HI R23, RZ, UR8, R4 ;  /* 0x00000008ff177c19 */ /* 0x000fc60008011604 */
[----:B------:R-:W-:Y:S02]  /*b8f0*/  IMAD.MOV.U32 R4, RZ, RZ, R20 ;  /* 0x000000ffff047224 */ /* 0x000fe400078e0014 */
[----:B------:R-:W-:Y:S01]  /*b900*/  IMAD.MOV.U32 R5, RZ, RZ, R23 ;  /* 0x000000ffff057224 */ /* 0x000fe200078e0017 */
[----:B0-----:R-:W-:Y:S06]  /*b910*/  @!P0 BRA `(.L_x_306) ;  /* 0x0000000000288947 */ /* 0x001fec0003800000 */
        /* <DEDUP_REMOVED lines=10> */
.L_x_306:
[----:B------:R-:W-:Y:S01]  /*b9c0*/  ISETP.NE.AND P0, PT, R2, 0x1, PT ;  /* 0x000000010200780c */ /* 0x000fe20003f05270 */
[----:B------:R-:W-:Y:S01]  /*b9d0*/  ULDC UR8, c[0x0][0x648] ;  /* 0x0001920000087ab9 */ /* 0x000fe20000000800 */
[----:B-1----:R-:W-:Y:S01]  /*b9e0*/  IMAD.MOV R24, RZ, RZ, -R24 ;  /* 0x000000ffff187224 */ /* 0x002fe200078e0a18 */
[----:B------:R-:W-:Y:S01]  /*b9f0*/  SHF.R.U64 R4, R4, UR8, R5 ;  /* 0x0000000804047c19 */ /* 0x000fe20008001205 */
[----:B------:R-:W-:Y:S01]  /*ba00*/  ULDC UR8, c[0x0][0x638] ;  /* 0x00018e0000087ab9 */ /* 0x000fe20000000800 */
[----:B------:R-:W-:Y:S01]  /*ba10*/  LOP3.LUT R21, R21, UR13, RZ, 0xc0, !PT ;  /* 0x0000000d15157c12 */ /* 0x000fe2000f8ec0ff */
[----:B------:R-:W-:Y:S02]  /*ba20*/  ULDC UR9, c[0x0][0x610] ;  /* 0x0001840000097ab9 */ /* 0x000fe40000000800 */
[----:B------:R-:W-:Y:S02]  /*ba30*/  IMAD.MOV R5, RZ, RZ, -R4 ;  /* 0x000000ffff057224 */ /* 0x000fe400078e0a04 */
[----:B------:R-:W-:-:S02]  /*ba40*/  IMAD R21, R4, UR5, R21 ;  /* 0x0000000504157c24 */ /* 0x000fc4000f8e0215 */
[----:B------:R-:W-:Y:S01]  /*ba50*/  IMAD R20, R5, UR8, R20 ;  /* 0x0000000805147c24 */ /* 0x000fe2000f8e0214 */
[----:B------:R-:W-:Y:S01]  /*ba60*/  ULDC UR8, c[0x0][0x600] ;  /* 0x0001800000087ab9 */ /* 0x000fe20000000800 */
[----:B--2---:R-:W-:Y:S01]  /*ba70*/  @P0 IMAD R14, R22, R24, R11 ;  /* 0x00000018160e0224 */ /* 0x004fe200078e020b */
[----:B------:R-:W-:Y:S01]  /*ba80*/  LOP3.LUT R11, R15, UR4, RZ, 0xc0, !PT ;  /* 0x000000040f0b7c12 */ /* 0x000fe2000f8ec0ff */
[----:B------:R-:W-:Y:S02]  /*ba90*/  IMAD.MOV.U32 R4, RZ, RZ, 0x1 ;  /* 0x00000001ff047424 */ /* 0x000fe400078e00ff */
[----:B------:R-:W-:Y:S02]  /*baa0*/  IMAD R14, R21, UR9, R14 ;  /* 0x00000009150e7c24 */ /* 0x000fe4000f8e020e */
[----:B------:R-:W-:-:S05]  /*bab0*/  IMAD R11, R20, UR8, R11 ;  /* 0x00000008140b7c24 */ /* 0x000fca000f8e020b */
[----:B------:R-:W-:Y:S02]  /*bac0*/  SEL R20, R11, R14, !P0 ;  /* 0x0000000e0b147207 */ /* 0x000fe40004000000 */
[----:B------:R-:W-:-:S07]  /*bad0*/  SEL R11, R14, R11, !P0 ;  /* 0x0000000b0e0b7207 */ /* 0x000fce0004000000 */
.L_x_304:
[----:B------:R-:W-:Y:S05]  /*bae0*/  BSYNC B1 ;  /* 0x0000000000017941 */ /* 0x000fea0003800000 */
.L_x_303:
[----:B------:R-:W-:-:S13]  /*baf0*/  LOP3.LUT P0, RZ, R4, 0xff, RZ, 0xc0, !PT ;  /* 0x000000ff04ff7812 */ /* 0x000fda000780c0ff */
[----:B------:R-:W-:Y:S05]  /*bb00*/  @P0 BRA `(.L_x_307) ;  /* 0xfffffff400080947 */ /* 0x000fea000383ffff */
[----:B------:R-:W-:Y:S05]  /*bb10*/  BSYNC B0 ;  /* 0x0000000000007941 */ /* 0x000fea0003800000 */
.L_x_296:
[----:B------:R-:W-:-:S03]  /*bb20*/  UMOV UR8, 0xffffffff ;  /* 0xffffffff00087882 */ /* 0x000fc60000000000 */
[----:B------:R-:W-:Y:S05]  /*bb30*/  BRA.DIV UR8, `(.L_x_308) ;  /* 0x0000000208f07947 */ /* 0x000fea000b800000 */
[----:B------:R-:W-:-:S13]  /*bb40*/  ELECT P6, URZ, PT ;  /* 0x00000000003f782f */ /* 0x000fda00038c0000 */
.L_x_321:
[----:B------:R-:W-:Y:S04]  /*bb50*/  BSSY B0, `(.L_x_309) ;  /* 0x0000022000007945 */ /* 0x000fe80003800000 */
[----:B------:R-:W-:Y:S05]  /*bb60*/  @!P6 BRA `(.L_x_310) ;  /* 0x000000000080e947 */ /* 0x000fea0003800000 */
[----:B------:R-:W-:-:S04]  /*bb70*/  LOP3.LUT R19, R19, 0x2, RZ, 0xfc, !PT ;  /* 0x0000000213137812 */ /* 0x000fc800078efcff */
[----:B------:R-:W-:-:S13]  /*bb80*/  ISETP.NE.AND P0, PT, R19, 0x3, PT ;  /* 0x000000031300780c */ /* 0x000fda0003f05270 */
[----:B------:R-:W-:Y:S05]  /*bb90*/  @!P0 BRA `(.L_x_311) ;  /* 0x0000000000048947 */ /* 0x000fea0003800000 */
[----:B------:R-:W-:Y:S01]  /*bba0*/  BPT.TRAP 0x1 ;  /* 0x000000040000795c */ /* 0x000fe20000300000 */
.L_x_311:
[----:B------:R-:W0:Y:S01]  /*bbb0*/  S2R R3, SR_CgaCtaId ;  /* 0x0000000000037919 */ /* 0x000e220000008800 */
[----:B------:R-:W-:-:S04]  /*bbc0*/  MOV R2, 0x400 ;  /* 0x0000040000027802 */ /* 0x000fc80000000f00 */
[----:B0-----:R-:W-:Y:S02]  /*bbd0*/  LEA R3, R3, R2, 0x18 ;  /* 0x0000000203037211 */ /* 0x001fe400078ec0ff */
[----:B------:R-:W-:-:S03]  /*bbe0*/  SHF.L.U32 R2, R0, 0x1f, RZ ;  /* 0x0000001f00027819 */ /* 0x000fc600000006ff */
[----:B------:R-:W-:-:S04]  /*bbf0*/  VIADD R3, R3, 0x18 ;  /* 0x0000001803037836 */ /* 0x000fc80000000000 */
[C---:B------:R-:W-:Y:S02]  /*bc00*/  IMAD R7, R12.reuse, 0x8, R3 ;  /* 0x000000080c077824 */ /* 0x040fe400078e0203 */
[----:B------:R-:W-:Y:S02]  /*bc10*/  VIADD R12, R12, 0x1 ;  /* 0x000000010c0c7836 */ /* 0x000fe40000000000 */
[----:B------:R-:W0:Y:S03]  /*bc20*/  SYNCS.PHASECHK.TRANS64.TRYWAIT P0, [R7+URZ], R2 ;  /* 0x00000002070075a7 */ /* 0x000e26000800017f */
[----:B------:R-:W-:-:S04]  /*bc30*/  ISETP.NE.AND P1, PT, R12, 0x3, PT ;  /* 0x000000030c00780c */ /* 0x000fc80003f25270 */
[----:B------:R-:W-:Y:S02]  /*bc40*/  SEL R5, RZ, 0x1, P1 ;  /* 0x00000001ff057807 */ /* 0x000fe40000800000 */
[----:B------:R-:W-:Y:S02]  /*bc50*/  SEL R12, R12, RZ, P1 ;  /* 0x000000ff0c0c7207 */ /* 0x000fe40000800000 */
[----:B------:R-:W-:-:S03]  /*bc60*/  LOP3.LUT R5, R0, R5, RZ, 0x3c, !PT ;  /* 0x0000000500057212 */ /* 0x000fc600078e3cff */
[----:B------:R-:W-:Y:S01]  /*bc70*/  IMAD R9, R12, 0x8, R3 ;  /* 0x000000080c097824 */ /* 0x000fe200078e0203 */
[----:B------:R-:W-:Y:S01]  /*bc80*/  SHF.L.U32 R4, R5, 0x1f, RZ ;  /* 0x0000001f05047819 */ /* 0x000fe200000006ff */
[----:B0-----:R-:W-:Y:S06]  /*bc90*/  @!P0 BRA `(.L_x_312) ;  /* 0x0000000000b88947 */ /* 0x001fec0003800000 */
.L_x_322:
[----:B------:R-:W1:Y:S01]  /*bca0*/  SYNCS.PHASECHK.TRANS64.TRYWAIT P0, [R9+URZ], R4 ;  /* 0x00000004090075a7 */ /* 0x000e62000800017f */
[----:B------:R-:W-:-:S05]  /*bcb0*/  VIADD R0, R12, 0x1 ;  /* 0x000000010c007836 */ /* 0x000fca0000000000 */
[----:B------:R-:W-:-:S04]  /*bcc0*/  ISETP.NE.AND P1, PT, R0, 0x3, PT ;  /* 0x000000030000780c */ /* 0x000fc80003f25270 */
[----:B0-----:R-:W-:Y:S02]  /*bcd0*/  SEL R2, RZ, 0x1, P1 ;  /* 0x00000001ff027807 */ /* 0x001fe40000800000 */
[----:B------:R-:W-:Y:S02]  /*bce0*/  SEL R0, R0, RZ, P1 ;  /* 0x000000ff00007207 */ /* 0x000fe40000800000 */
[----:B------:R-:W-:Y:S01]  /*bcf0*/  LOP3.LUT R2, R5, R2, RZ, 0x3c, !PT ;  /* 0x0000000205027212 */ /* 0x000fe200078e3cff */
[----:B-1----:R-:W-:Y:S06]  /*bd00*/  @!P0 BRA `(.L_x_313) ;  /* 0x0000000000b08947 */ /* 0x002fec0003800000 */
.L_x_323:
[----:B------:R-:W-:Y:S01]  /*bd10*/  IMAD R3, R0, 0x8, R3 ;  /* 0x0000000800037824 */ /* 0x000fe200078e0203 */
[----:B------:R-:W-:-:S07]  /*bd20*/  SHF.L.U32 R0, R2, 0x1f, RZ ;  /* 0x0000001f02007819 */ /* 0x000fce00000006ff */
.L_x_314:
[----:B-1----:R1:W2:Y:S02]  /*bd30*/  SYNCS.PHASECHK.TRANS64.TRYWAIT P0, [R3+URZ], R0 ;  /* 0x00000000030075a7 */ /* 0x0022a4000800017f */
[----:B--2---:R-:W-:Y:S05]  /*bd40*/  @!P0 NANOSLEEP.SYNCS 0x989680 ;  /* 0x009896800000895d */ /* 0x004fea0003900000 */
[----:B------:R-:W2:Y:S02]  /*bd50*/  @!P0 SYNCS.PHASECHK.TRANS64 P0, [R3+URZ], R0 ;  /* 0x00000000030085a7 */ /* 0x000ea4000800007f */
[----:B--2---:R-:W-:Y:S05]  /*bd60*/  @!P0 BRA `(.L_x_314) ;  /* 0xfffffffc00f08947 */ /* 0x004fea000383ffff */
.L_x_310:
[----:B------:R-:W-:Y:S05]  /*bd70*/  BSYNC B0 ;  /* 0x0000000000007941 */ /* 0x000fea0003800000 */
.L_x_309:
[----:B------:R-:W-:Y:S05]  /*bd80*/  EXIT ;  /* 0x000000000000794d */ /* 0x000fea0003800000 */
.L_x_21:
[----:B---3--:R3:W4:Y:S02]  /*bd90*/  SYNCS.PHASECHK.TRANS64.TRYWAIT P1, [R3+URZ], R0 ;  /* 0x00000000030075a7 */ /* 0x008724000802017f */
[----:B----4-:R-:W-:Y:S05]  /*bda0*/  @!P1 NANOSLEEP.SYNCS 0x989680 ;  /* 0x009896800000995d */ /* 0x010fea0003900000 */
[----:B------:R-:W4:Y:S02]  /*bdb0*/  @!P1 SYNCS.PHASECHK.TRANS64 P1, [R3+URZ], R0 ;  /* 0x00000000030095a7 */ /* 0x000f24000802007f */
[----:B----4-:R-:W-:Y:S05]  /*bdc0*/  @!P1 BRA `(.L_x_21) ;  /* 0xfffffffc00f09947 */ /* 0x010fea000383ffff */
[----:B------:R-:W-:Y:S05]  /*bdd0*/  BRA `(.L_x_20) ;  /* 0xffffff5400c87947 */ /* 0x000fea000383ffff */
.L_x_26:
[----:B-1----:R1:W2:Y:S02]  /*bde0*/  SYNCS.PHASECHK.TRANS64.TRYWAIT P1, [R5+URZ], R4 ;  /* 0x00000004050075a7 */ /* 0x0022a4000802017f */
[----:B--2---:R-:W-:Y:S05]  /*bdf0*/  @!P1 NANOSLEEP.SYNCS 0x989680 ;  /* 0x009896800000995d */ /* 0x004fea0003900000 */
[----:B------:R-:W2:Y:S02]  /*be00*/  @!P1 SYNCS.PHASECHK.TRANS64 P1, [R5+URZ], R4 ;  /* 0x00000004050095a7 */ /* 0x000ea4000802007f */
[----:B--2---:R-:W-:Y:S05]  /*be10*/  @!P1 BRA `(.L_x_26) ;  /* 0xfffffffc00f09947 */ /* 0x004fea000383ffff */
[----:B------:R-:W-:Y:S05]  /*be20*/  BRA `(.L_x_25) ;  /* 0xffffff5c00447947 */ /* 0x000fea000383ffff */
.L_x_297:
[----:B------:R-:W-:Y:S01]  /*be30*/  BSSY B1, `(.L_x_315) ;  /* 0x0000006000017945 */ /* 0x000fe20003800000 */
[----:B------:R-:W-:-:S07]  /*be40*/  IMAD.MOV.U32 R15, RZ, RZ, -0x1 ;  /* 0xffffffffff0f7424 */ /* 0x000fce00078e00ff */
[----:B------:R-:W-:Y:S05]  /*be50*/  WARPSYNC.COLLECTIVE R15, `(.L_x_316) ;  /* 0x000000000f0c7348 */ /* 0x000fea0003c00000 */
[----:B------:R-:W-:Y:S02]  /*be60*/  ELECT P6, UR62, PT ;  /* 0x00000000003e782f */ /* 0x000fe400038c0000 */
[----:B------:R-:W-:Y:S01]  /*be70*/  MOV R14, UR62 ;  /* 0x0000003e000e7c02 */ /* 0x000fe20008000f00 */
[----:B------:R-:W-:Y:S10]  /*be80*/  ENDCOLLECTIVE ;  /* 0x000000000000791b */ /* 0x000ff40003800000 */
.L_x_316:
[----:B------:R-:W-:Y:S05]  /*be90*/  BSYNC B1 ;  /* 0x0000000000017941 */ /* 0x000fea0003800000 */
.L_x_315:
[----:B------:R-:W-:Y:S05]  /*bea0*/  BRA `(.L_x_317) ;  /* 0xfffffff0002c7947 */ /* 0x000fea000383ffff */
.L_x_300:
[----:B0-----:R0:W1:Y:S02]  /*beb0*/  SYNCS.PHASECHK.TRANS64.TRYWAIT P0, [R14+URZ+0x18], R7 ;  /* 0x000018070e0075a7 */ /* 0x001064000800017f */
[----:B-1----:R-:W-:Y:S05]  /*bec0*/  @!P0 NANOSLEEP.SYNCS 0x989680 ;  /* 0x009896800000895d */ /* 0x002fea0003900000 */
[----:B------:R-:W1:Y:S02]  /*bed0*/  @!P0 SYNCS.PHASECHK.TRANS64 P0, [R14+URZ+0x18], R7 ;  /* 0x000018070e0085a7 */ /* 0x000e64000800007f */
[----:B-1----:R-:W-:Y:S05]  /*bee0*/  @!P0 BRA `(.L_x_300) ;  /* 0xfffffffc00f08947 */ /* 0x002fea000383ffff */
[----:B------:R-:W-:Y:S05]  /*bef0*/  BRA `(.L_x_318) ;  /* 0xfffffff000687947 */ /* 0x000fea000383ffff */
.L_x_308:
[----:B------:R-:W-:Y:S01]  /*bf00*/  BSSY B0, `(.L_x_319) ;  /* 0x0000006000007945 */ /* 0x000fe20003800000 */
[----:B------:R-:W-:-:S07]  /*bf10*/  IMAD.MOV.U32 R15, RZ, RZ, -0x1 ;  /* 0xffffffffff0f7424 */ /* 0x000fce00078e00ff */
[----:B------:R-:W-:Y:S05]  /*bf20*/  WARPSYNC.COLLECTIVE R15, `(.L_x_320) ;  /* 0x000000000f0c7348 */ /* 0x000fea0003c00000 */
[----:B------:R-:W-:Y:S02]  /*bf30*/  ELECT P6, UR62, PT ;  /* 0x00000000003e782f */ /* 0x000fe400038c0000 */
[----:B------:R-:W-:Y:S01]  /*bf40*/  MOV R14, UR62 ;  /* 0x0000003e000e7c02 */ /* 0x000fe20008000f00 */
[----:B------:R-:W-:Y:S10]  /*bf50*/  ENDCOLLECTIVE ;  /* 0x000000000000791b */ /* 0x000ff40003800000 */
.L_x_320:
[----:B------:R-:W-:Y:S05]  /*bf60*/  BSYNC B0 ;  /* 0x0000000000007941 */ /* 0x000fea0003800000 */
.L_x_319:
[----:B------:R-:W-:Y:S05]  /*bf70*/  BRA `(.L_x_321) ;  /* 0xfffffff800f47947 */ /* 0x000fea000383ffff */
.L_x_312:
[----:B0-----:R0:W1:Y:S02]  /*bf80*/  SYNCS.PHASECHK.TRANS64.TRYWAIT P0, [R7+URZ], R2 ;  /* 0x00000002070075a7 */ /* 0x001064000800017f */
[----:B-1----:R-:W-:Y:S05]  /*bf90*/  @!P0 NANOSLEEP.SYNCS 0x989680 ;  /* 0x009896800000895d */ /* 0x002fea0003900000 */
[----:B------:R-:W1:Y:S02]  /*bfa0*/  @!P0 SYNCS.PHASECHK.TRANS64 P0, [R7+URZ], R2 ;  /* 0x00000002070085a7 */ /* 0x000e64000800007f */
[----:B-1----:R-:W-:Y:S05]  /*bfb0*/  @!P0 BRA `(.L_x_312) ;  /* 0xfffffffc00f08947 */ /* 0x002fea000383ffff */
[----:B------:R-:W-:Y:S05]  /*bfc0*/  BRA `(.L_x_322) ;  /* 0xfffffffc00347947 */ /* 0x000fea000383ffff */
.L_x_313:
[----:B0-----:R0:W1:Y:S02]  /*bfd0*/  SYNCS.PHASECHK.TRANS64.TRYWAIT P0, [R9+URZ], R4 ;  /* 0x00000004090075a7 */ /* 0x001064000800017f */
[----:B-1----:R-:W-:Y:S05]  /*bfe0*/  @!P0 NANOSLEEP.SYNCS 0x989680 ;  /* 0x009896800000895d */ /* 0x002fea0003900000 */
[----:B------:R-:W1:Y:S02]  /*bff0*/  @!P0 SYNCS.PHASECHK.TRANS64 P0, [R9+URZ], R4 ;  /* 0x00000004090085a7 */ /* 0x000e64000800007f */
[----:B-1----:R-:W-:Y:S05]  /*c000*/  @!P0 BRA `(.L_x_313) ;  /* 0xfffffffc00f08947 */ /* 0x002fea000383ffff */
[----:B------:R-:W-:Y:S05]  /*c010*/  BRA `(.L_x_323) ;  /* 0xfffffffc003c7947 */ /* 0x000fea000383ffff */
.L_x_324:
[----:B------:R-:W-:-:S00]  /*c020*/  BRA `(.L_x_324) ;  /* 0xfffffffc00fc7947 */ /* 0x000fc0000383ffff */
[----:B------:R-:W-:-:S00]  /*c030*/  NOP ;  /* 0x0000000000007918 */ /* 0x000fc00000000000 */
        /* <DEDUP_REMOVED lines=12> */
.L_x_325:


//--------------------- .nv.global.init           --------------------------
	.section	.nv.global.init,"aw",@progbits
.nv.global.init:
	.type		$str$22,@object
	.size		$str$22,($str$23 - $str$22)
$str$22:
        /*0000*/ 	.byte	0x6b, 0x5f, 0x74, 0x69, 0x6c, 0x65, 0x5f, 0x63, 0x6f, 0x75, 0x6e, 0x74, 0x20, 0x3e, 0x3d, 0x20
        /*0010*/ 	.byte	0x31, 0x00
	.type		$str$23,@object
	.size		$str$23,(__unnamed_1 - $str$23)
$str$23:
        /*0012*/ 	.byte	0x2f, 0x74, 0x6d, 0x70, 0x2f, 0x63, 0x75, 0x74, 0x6c, 0x61, 0x73, 0x73, 0x5f, 0x73, 0x77, 0x65
        /*0022*/ 	.byte	0x65, 0x70, 0x5f, 0x73, 0x72, 0x63, 0x2f, 0x69, 0x6e, 0x63, 0x6c, 0x75, 0x64, 0x65, 0x2f, 0x63
        /*0032*/ 	.byte	0x75, 0x74, 0x6c, 0x61, 0x73, 0x73, 0x2f, 0x67, 0x65, 0x6d, 0x6d, 0x2f, 0x63, 0x6f, 0x6c, 0x6c
        /*0042*/ 	.byte	0x65, 0x63, 0x74, 0x69, 0x76, 0x65, 0x2f, 0x73, 0x6d, 0x39, 0x30, 0x5f, 0x6d, 0x6d, 0x61, 0x5f
        /*0052*/ 	.byte	0x74, 0x6d, 0x61, 0x5f, 0x67, 0x6d, 0x6d, 0x61, 0x5f, 0x73, 0x73, 0x5f, 0x77, 0x61, 0x72, 0x70
        /*0062*/ 	.byte	0x73, 0x70, 0x65, 0x63, 0x69, 0x61, 0x6c, 0x69, 0x7a, 0x65, 0x64, 0x2e, 0x68, 0x70, 0x70, 0x00
	.type		__unnamed_1,@object
	.size		__unnamed_1,(.L_0 - __unnamed_1)
__unnamed_1:
        /*0072*/ 	.byte	0x76, 0x6f, 0x69, 0x64, 0x20, 0x63, 0x75, 0x74, 0x6c, 0x61, 0x73, 0x73, 0x3a, 0x3a, 0x67, 0x65
        /* <DEDUP_REMOVED lines=178> */
        /*0ba2*/ 	.byte	0x74, 0x79, 0x5d, 0x00
.L_0:


//--------------------- .nv.shared._ZN7cutlass13device_kernelINS_4gemm6kernel13GemmUniversalIN4cute5tupleIJiiiiEEENS1_10collective13CollectiveMmaINS1_34MainloopSm90TmaGmmaWarpSpecializedILi3ENS5_IJNS4_1CILi2EEESB_NSA_ILi1EEEEEENS1_35KernelTmaWarpSpecializedCooperativeEEENS5_IJNSA_ILi128EEENSA_ILi256EEENSA_ILi64EEEEEENS_10tfloat32_tENS5_IJlSC_lEEESK_SL_NS4_8TiledMMAINS4_8MMA_AtomIJNS4_4SM904GMMA30MMA_64x256x8_F32TF32TF32_SS_TNILNSP_7ScaleInE1ELSR_1EEEEEENS4_6LayoutINS5_IJSB_SC_SC_EEENS5_IJSC_NSA_ILi0EEESW_EEEEENS5_IJNS4_10UnderscoreESZ_SZ_EEEEENS4_23SM90_TMA_LOAD_MULTICASTENS4_14ComposedLayoutINS4_7SwizzleILi3ELi4ELi3EEENS4_18smem_ptr_flag_bitsILi32EEENSU_INS5_IJNSA_ILi8EEENSA_ILi32EEEEEENS5_IJS19_SC_EEEEEEEvNS4_8identityES12_S1D_vS1E_EENS_8epilogue10collective6detail29Sm90TmaWarpSpecializedAdapterINS1H_15DefaultEpilogueISK_SL_SL_NS1G_6thread17LinearCombinationISK_Li1EffLNS1L_9ScaleType4KindE0ELNS_15FloatRoundStyleE2ESK_EENS1_15EpilogueDefaultEEEEEvvEEEEvNT_6ParamsE --------------------------
	.section	.nv.shared._ZN7cutlass13device_kernelINS_4gemm6kernel13GemmUniversalIN4cute5tupleIJiiiiEEENS1_10collective13CollectiveMmaINS1_34MainloopSm90TmaGmmaWarpSpecializedILi3ENS5_IJNS4_1CILi2EEESB_NSA_ILi1EEEEEENS1_35KernelTmaWarpSpecializedCooperativeEEENS5_IJNSA_ILi128EEENSA_ILi256EEENSA_ILi64EEEEEENS_10tfloat32_tENS5_IJlSC_lEEESK_SL_NS4_8TiledMMAINS4_8MMA_AtomIJNS4_4SM904GMMA30MMA_64x256x8_F32TF32TF32_SS_TNILNSP_7ScaleInE1ELSR_1EEEEEENS4_6LayoutINS5_IJSB_SC_SC_EEENS5_IJSC_NSA_ILi0EEESW_EEEEENS5_IJNS4_10UnderscoreESZ_SZ_EEEEENS4_23SM90_TMA_LOAD_MULTICASTENS4_14ComposedLayoutINS4_7SwizzleILi3ELi4ELi3EEENS4_18smem_ptr_flag_bitsILi32EEENSU_INS5_IJNSA_ILi8EEENSA_ILi32EEEEEENS5_IJS19_SC_EEEEEEEvNS4_8identityES12_S1D_vS1E_EENS_8epilogue10collective6detail29Sm90TmaWarpSpecializedAdapterINS1H_15DefaultEpilogueISK_SL_SL_NS1G_6thread17LinearCombinationISK_Li1EffLNS1L_9ScaleType4KindE0ELNS_15FloatRoundStyleE2ESK_EENS1_15EpilogueDefaultEEEEEvvEEEEvNT_6ParamsE,"aw",@nobits
	.sectionflags	@""
	.align	16
	.zero		1024


//--------------------- .nv.shared.reserved.0     --------------------------
	.section	.nv.shared.reserved.0,"aw",@nobits
	.weak		__nv_reservedSMEM_offset_0_alias
	.size		__nv_reservedSMEM_offset_0_alias, 0, 0
	.other		__nv_reservedSMEM_offset_0_alias,@"STO_CUDA_RESERVED_SHARED STV_DEFAULT"
__nv_reservedSMEM_offset_0_alias:
	.zero		0


//--------------------- .nv.global                --------------------------
	.section	.nv.global,"aw",@nobits
.nv.global:
	.type		_ZN39_INTERNAL_5ff47417_4_k_cu_220c00fb_66694cute1_E,@object
	.size		_ZN39_INTERNAL_5ff47417_4_k_cu_220c00fb_66694cute1_E,(_ZN39_INTERNAL_5ff47417_4_k_cu_220c00fb_66694cuda3std3__45__cpo6cbeginE - _ZN39_INTERNAL_5ff47417_4_k_cu_220c00fb_66694cute1_E)
_ZN39_INTERNAL_5ff47417_4_k_cu_220c00fb_66694cute1_E:
	.zero		1
	.type		_ZN39_INTERNAL_5ff47417_4_k_cu_220c00fb_66694cuda3std3__45__cpo6cbeginE,@object
	.size		_ZN39_INTERNAL_5ff47417_4_k_cu_220c00fb_66694cuda3std3__45__cpo6cbeginE,(_ZN39_INTERNAL_5ff47417_4_k_cu_220c00fb_66694cuda3std3__48in_placeE - _ZN39_INTERNAL_5ff47417_4_k_cu_220c00fb_66694cuda3std3__45__cpo6cbeginE)
_ZN39_INTERNAL_5ff47417_4_k_cu_220c00fb_66694cuda3std3__45__cpo6cbeginE:
	.zero		1
	.type		_ZN39_INTERNAL_5ff47417_4_k_cu_220c00fb_66694cuda3std3__48in_placeE,@object
	.size		_ZN39_INTERNAL_5ff47417_4_k_cu_220c00fb_66694cuda3std3__48in_placeE,(_ZN39_INTERNAL_5ff47417_4_k_cu_220c00fb_66694cuda3std6ranges3__45__cpo9iter_moveE - _ZN39_INTERNAL_5ff47417_4_k_cu_220c00fb_66694cuda3std3__48in_placeE)
_ZN39_INTERNAL_5ff47417_4_k_cu_220c00fb_66694cuda3std3__48in_placeE:
	.zero		1
	.type		_ZN39_INTERNAL_5ff47417_4_k_cu_220c00fb_66694cuda3std6ranges3__45__cpo9iter_moveE,@object
	.size		_ZN39_INTERNAL_5ff47417_4_k_cu_220c00fb_66694cuda3std6ranges3__45__cpo9iter_moveE,(_ZN39_INTERNAL_5ff47417_4_k_cu_220c00fb_66694cuda3std3__45__cpo5beginE - _ZN39_INTERNAL_5ff47417_4_k_cu_220c00fb_66694cuda3std6ranges3__45__cpo9iter_moveE)
_ZN39_INTERNAL_5ff47417_4_k_cu_220c00fb_66694cuda3std6ranges3__45__cpo9iter_moveE:
	.zero		1
	.type		_ZN39_INTERNAL_5ff47417_4_k_cu_220c00fb_66694cuda3std3__45__cpo5beginE,@object
	.size		_ZN39_INTERNAL_5ff47417_4_k_cu_220c00fb_66694cuda3std3__45__cpo5beginE,(_ZN39_INTERNAL_5ff47417_4_k_cu_220c00fb_66694cuda3std3__441_GLOBAL__N__5ff47417_4_k_cu_220c00fb_66696ignoreE - _ZN39_INTERNAL_5ff47417_4_k_cu_220c00fb_66694cuda3std3__45__cpo5beginE)
_ZN39_INTERNAL_5ff47417_4_k_cu_220c00fb_66694cuda3std3__45__cpo5beginE:
	.zero		1
	.type		_ZN39_INTERNAL_5ff47417_4_k_cu_220c00fb_66694cuda3std3__441_GLOBAL__N__5ff47417_4_k_cu_220c00fb_66696ignoreE,@object
	.size		_ZN39_INTERNAL_5ff47417_4_k_cu_220c00fb_66694cuda3std3__441_GLOBAL__N__5ff47417_4_k_cu_220c00fb_66696ignoreE,(_ZN39_INTERNAL_5ff47417_4_k_cu_220c00fb_66694cute7productE - _ZN39_INTERNAL_5ff47417_4_k_cu_220c00fb_66694cuda3std3__441_GLOBAL__N__5ff47417_4_k_cu_220c00fb_66696ignoreE)
_ZN39_INTERNAL_5ff47417_4_k_cu_220c00fb_66694cuda3std3__441_GLOBAL__N__5ff47417_4_k_cu_220c00fb_66696ignoreE:
	.zero		1
	.type		_ZN39_INTERNAL_5ff47417_4_k_cu_220c00fb_66694cute7productE,@object
	.size		_ZN39_INTERNAL_5ff47417_4_k_cu_220c00fb_66694cute7productE,(_ZN39_INTERNAL_5ff47417_4_k_cu_220c00fb_66694cuda3std3__45__cpo3endE - _ZN39_INTERNAL_5ff47417_4_k_cu_220c00fb_66694cute7productE)
_ZN39_INTERNAL_5ff47417_4_k_cu_220c00fb_66694cute7productE:
	.zero		1
	.type		_ZN39_INTERNAL_5ff47417_4_k_cu_220c00fb_66694cuda3std3__45__cpo3endE,@object
	.size		_ZN39_INTERNAL_5ff47417_4_k_cu_220c00fb_66694cuda3std3__45__cpo3endE,(_ZN39_INTERNAL_5ff47417_4_k_cu_220c00fb_66694cuda3std3__419piecewise_constructE - _ZN39_INTERNAL_5ff47417_4_k_cu_220c00fb_66694cuda3std3__45__cpo3endE)
_ZN39_INTERNAL_5ff47417_4_k_cu_220c00fb_66694cuda3std3__45__cpo3endE:
	.zero		1
	.type		_ZN39_INTERNAL_5ff47417_4_k_cu_220c00fb_66694cuda3std3__419piecewise_constructE,@object
	.size		_ZN39_INTERNAL_5ff47417_4_k_cu_220c00fb_66694cuda3std3__419piecewise_constructE,(_ZN39_INTERNAL_5ff47417_4_k_cu_220c00fb_66694cuda3std3__45__cpo4cendE - _ZN39_INTERNAL_5ff47417_4_k_cu_220c00fb_66694cuda3std3__419piecewise_constructE)
_ZN39_INTERNAL_5ff47417_4_k_cu_220c00fb_66694cuda3std3__419piecewise_constructE:
	.zero		1
	.type		_ZN39_INTERNAL_5ff47417_4_k_cu_220c00fb_66694cuda3std3__45__cpo4cendE,@object
	.size		_ZN39_INTERNAL_5ff47417_4_k_cu_220c00fb_66694cuda3std3__45__cpo4cendE,(_ZN39_INTERNAL_5ff47417_4_k_cu_220c00fb_66694cuda3std6ranges3__45__cpo4swapE - _ZN39_INTERNAL_5ff47417_4_k_cu_220c00fb_66694cuda3std3__45__cpo4cendE)
_ZN39_INTERNAL_5ff47417_4_k_cu_220c00fb_66694cuda3std3__45__cpo4cendE:
	.zero		1
	.type		_ZN39_INTERNAL_5ff47417_4_k_cu_220c00fb_66694cuda3std6ranges3__45__cpo4swapE,@object
	.size		_ZN39_INTERNAL_5ff47417_4_k_cu_220c00fb_66694cuda3std6ranges3__45__cpo4swapE,(.L_8 - _ZN39_INTERNAL_5ff47417_4_k_cu_220c00fb_66694cuda3std6ranges3__45__cpo4swapE)
_ZN39_INTERNAL_5ff47417_4_k_cu_220c00fb_66694cuda3std6ranges3__45__cpo4swapE:
	.zero		1
.L_8:


//--------------------- .nv.constant0._ZN7cutlass13device_kernelINS_4gemm6kernel13GemmUniversalIN4cute5tupleIJiiiiEEENS1_10collective13CollectiveMmaINS1_34MainloopSm90TmaGmmaWarpSpecializedILi3ENS5_IJNS4_1CILi2EEESB_NSA_ILi1EEEEEENS1_35KernelTmaWarpSpecializedCooperativeEEENS5_IJNSA_ILi128EEENSA_ILi256EEENSA_ILi64EEEEEENS_10tfloat32_tENS5_IJlSC_lEEESK_SL_NS4_8TiledMMAINS4_8MMA_AtomIJNS4_4SM904GMMA30MMA_64x256x8_F32TF32TF32_SS_TNILNSP_7ScaleInE1ELSR_1EEEEEENS4_6LayoutINS5_IJSB_SC_SC_EEENS5_IJSC_NSA_ILi0EEESW_EEEEENS5_IJNS4_10UnderscoreESZ_SZ_EEEEENS4_23SM90_TMA_LOAD_MULTICASTENS4_14ComposedLayoutINS4_7SwizzleILi3ELi4ELi3EEENS4_18smem_ptr_flag_bitsILi32EEENSU_INS5_IJNSA_ILi8EEENSA_ILi32EEEEEENS5_IJS19_SC_EEEEEEEvNS4_8identityES12_S1D_vS1E_EENS_8epilogue10collective6detail29Sm90TmaWarpSpecializedAdapterINS1H_15DefaultEpilogueISK_SL_SL_NS1G_6thread17LinearCombinationISK_Li1EffLNS1L_9ScaleType4KindE0ELNS_15FloatRoundStyleE2ESK_EENS1_15EpilogueDefaultEEEEEvvEEEEvNT_6ParamsE --------------------------
	.section	.nv.constant0._ZN7cutlass13device_kernelINS_4gemm6kernel13GemmUniversalIN4cute5tupleIJiiiiEEENS1_10collective13CollectiveMmaINS1_34MainloopSm90TmaGmmaWarpSpecializedILi3ENS5_IJNS4_1CILi2EEESB_NSA_ILi1EEEEEENS1_35KernelTmaWarpSpecializedCooperativeEEENS5_IJNSA_ILi128EEENSA_ILi256EEENSA_ILi64EEEEEENS_10tfloat32_tENS5_IJlSC_lEEESK_SL_NS4_8TiledMMAINS4_8MMA_AtomIJNS4_4SM904GMMA30MMA_64x256x8_F32TF32TF32_SS_TNILNSP_7ScaleInE1ELSR_1EEEEEENS4_6LayoutINS5_IJSB_SC_SC_EEENS5_IJSC_NSA_ILi0EEESW_EEEEENS5_IJNS4_10UnderscoreESZ_SZ_EEEEENS4_23SM90_TMA_LOAD_MULTICASTENS4_14ComposedLayoutINS4_7SwizzleILi3ELi4ELi3EEENS4_18smem_ptr_flag_bitsILi32EEENSU_INS5_IJNSA_ILi8EEENSA_ILi32EEEEEENS5_IJS19_SC_EEEEEEEvNS4_8identityES12_S1D_vS1E_EENS_8epilogue10collective6detail29Sm90TmaWarpSpecializedAdapterINS1H_15DefaultEpilogueISK_SL_SL_NS1G_6thread17LinearCombinationISK_Li1EffLNS1L_9ScaleType4KindE0ELNS_15FloatRoundStyleE2ESK_EENS1_15EpilogueDefaultEEEEEvvEEEEvNT_6ParamsE,"a",@progbits
	.sectionflags	@""
	.align	4
.nv.constant0._ZN7cutlass13device_kernelINS_4gemm6kernel13GemmUniversalIN4cute5tupleIJiiiiEEENS1_10collective13CollectiveMmaINS1_34MainloopSm90TmaGmmaWarpSpecializedILi3ENS5_IJNS4_1CILi2EEESB_NSA_ILi1EEEEEENS1_35KernelTmaWarpSpecializedCooperativeEEENS5_IJNSA_ILi128EEENSA_ILi256EEENSA_ILi64EEEEEENS_10tfloat32_tENS5_IJlSC_lEEESK_SL_NS4_8TiledMMAINS4_8MMA_AtomIJNS4_4SM904GMMA30MMA_64x256x8_F32TF32TF32_SS_TNILNSP_7ScaleInE1ELSR_1EEEEEENS4_6LayoutINS5_IJSB_SC_SC_EEENS5_IJSC_NSA_ILi0EEESW_EEEEENS5_IJNS4_10UnderscoreESZ_SZ_EEEEENS4_23SM90_TMA_LOAD_MULTICASTENS4_14ComposedLayoutINS4_7SwizzleILi3ELi4ELi3EEENS4_18smem_ptr_flag_bitsILi32EEENSU_INS5_IJNSA_ILi8EEENSA_ILi32EEEEEENS5_IJS19_SC_EEEEEEEvNS4_8identityES12_S1D_vS1E_EENS_8epilogue10collective6detail29Sm90TmaWarpSpecializedAdapterINS1H_15DefaultEpilogueISK_SL_SL_NS1G_6thread17LinearCombinationISK_Li1EffLNS1L_9ScaleType4KindE0ELNS_15FloatRoundStyleE2ESK_EENS1_15EpilogueDefaultEEEEEvvEEEEvNT_6ParamsE:
	.zero		1664


//--------------------- SYMBOLS --------------------------

	.type		.nv.reservedSmem.offset0,@object
	.size		.nv.reservedSmem.offset0,0x4
	.type		__assertfail,@function
